	.target	sm_90a

	.elftype	@"ET_EXEC"


//--------------------- .note.nv.tkinfo           --------------------------
	.section	.note.nv.tkinfo,"",@"SHT_NOTE"
	.sectionflags	@"SHF_NOTE_NV_TKINFO"
	.tkinfo
        /*0018*/ 	.word	0x00000002
        /*0030*/ 	.string	""
        /*0030*/ 	.string	"ptxas"
        /*0030*/ 	.string	"Cuda compilation tools, release 13.0, V13.0.88"
        /*0030*/ 	.string	"Build cuda_13.0.r13.0/compiler.36424714_0"
        /*0030*/ 	.string	"-arch sm_90a -m 64 "



//--------------------- .note.nv.cuinfo           --------------------------
	.section	.note.nv.cuinfo,"",@"SHT_NOTE"
	.sectionflags	@"SHF_NOTE_NV_CUINFO"
        /*0018*/ 	.short	0x0002
        /*001a*/ 	.short	0x005a
        /*001c*/ 	.short	0x0082
	.zero		2


//--------------------- .nv.info                  --------------------------
	.section	.nv.info,"",@"SHT_CUDA_INFO"
	.align	4


	//----- nvinfo : EIATTR_REGCOUNT
	.align		4
        /*0000*/ 	.byte	0x04, 0x2f
        /*0002*/ 	.short	(.L_15 - .L_14)
	.align		4
.L_14:
        /*0004*/ 	.word	index@(_ZN7cutlass13device_kernelINS_4gemm6kernel13GemmUniversalIN4cute5tupleIJiiiiEEENS1_10collective13CollectiveMmaINS1_34MainloopSm90TmaGmmaWarpSpecializedILi11ENS5_IJNS4_1CILi1EEESB_SB_EEENS1_32KernelTmaWarpSpecializedPingpongEEENS5_IJNSA_ILi64EEENSA_ILi256EEESF_EEEaNS5_IJlSB_lEEEaSI_NS4_8TiledMMAINS4_8MMA_AtomIJNS4_4SM904GMMA27MMA_64x256x32_S32S8S8_SS_TNEEEENS4_6LayoutISC_NS5_IJNSA_ILi0EEESQ_SQ_EEEEENS5_IJNS4_10UnderscoreEST_ST_EEEEENS4_13SM90_TMA_LOADENS4_14ComposedLayoutINS4_7SwizzleILi2ELi4ELi3EEENS4_18smem_ptr_flag_bitsILi8EEENSP_INS5_IJNSA_ILi8EEESF_EEENS5_IJSF_SB_EEEEEEEvNS4_8identityESW_S16_vS17_EENS_8epilogue10collective6detail29Sm90TmaWarpSpecializedAdapterINS1A_15DefaultEpilogueIaSI_SI_NS19_6thread17LinearCombinationIaLi1EiiLNS1E_9ScaleType4KindE0ELNS_15FloatRoundStyleE2EaEENS1_15EpilogueDefaultEEEEEvvEEEEvNT_6ParamsE)
        /*0008*/ 	.word	0x000000a8


	//----- nvinfo : EIATTR_FRAME_SIZE
	.align		4
.L_15:
        /*000c*/ 	.byte	0x04, 0x11
        /*000e*/ 	.short	(.L_17 - .L_16)
	.align		4
.L_16:
        /*0010*/ 	.word	index@(_ZN7cutlass13device_kernelINS_4gemm6kernel13GemmUniversalIN4cute5tupleIJiiiiEEENS1_10collective13CollectiveMmaINS1_34MainloopSm90TmaGmmaWarpSpecializedILi11ENS5_IJNS4_1CILi1EEESB_SB_EEENS1_32KernelTmaWarpSpecializedPingpongEEENS5_IJNSA_ILi64EEENSA_ILi256EEESF_EEEaNS5_IJlSB_lEEEaSI_NS4_8TiledMMAINS4_8MMA_AtomIJNS4_4SM904GMMA27MMA_64x256x32_S32S8S8_SS_TNEEEENS4_6LayoutISC_NS5_IJNSA_ILi0EEESQ_SQ_EEEEENS5_IJNS4_10UnderscoreEST_ST_EEEEENS4_13SM90_TMA_LOADENS4_14ComposedLayoutINS4_7SwizzleILi2ELi4ELi3EEENS4_18smem_ptr_flag_bitsILi8EEENSP_INS5_IJNSA_ILi8EEESF_EEENS5_IJSF_SB_EEEEEEEvNS4_8identityESW_S16_vS17_EENS_8epilogue10collective6detail29Sm90TmaWarpSpecializedAdapterINS1A_15DefaultEpilogueIaSI_SI_NS19_6thread17LinearCombinationIaLi1EiiLNS1E_9ScaleType4KindE0ELNS_15FloatRoundStyleE2EaEENS1_15EpilogueDefaultEEEEEvvEEEEvNT_6ParamsE)
        /*0014*/ 	.word	0x00000008


	//----- nvinfo : EIATTR_MIN_STACK_SIZE
	.align		4
.L_17:
        /*0018*/ 	.byte	0x04, 0x12
        /*001a*/ 	.short	(.L_19 - .L_18)
	.align		4
.L_18:
        /*001c*/ 	.word	index@(_ZN7cutlass13device_kernelINS_4gemm6kernel13GemmUniversalIN4cute5tupleIJiiiiEEENS1_10collective13CollectiveMmaINS1_34MainloopSm90TmaGmmaWarpSpecializedILi11ENS5_IJNS4_1CILi1EEESB_SB_EEENS1_32KernelTmaWarpSpecializedPingpongEEENS5_IJNSA_ILi64EEENSA_ILi256EEESF_EEEaNS5_IJlSB_lEEEaSI_NS4_8TiledMMAINS4_8MMA_AtomIJNS4_4SM904GMMA27MMA_64x256x32_S32S8S8_SS_TNEEEENS4_6LayoutISC_NS5_IJNSA_ILi0EEESQ_SQ_EEEEENS5_IJNS4_10UnderscoreEST_ST_EEEEENS4_13SM90_TMA_LOADENS4_14ComposedLayoutINS4_7SwizzleILi2ELi4ELi3EEENS4_18smem_ptr_flag_bitsILi8EEENSP_INS5_IJNSA_ILi8EEESF_EEENS5_IJSF_SB_EEEEEEEvNS4_8identityESW_S16_vS17_EENS_8epilogue10collective6detail29Sm90TmaWarpSpecializedAdapterINS1A_15DefaultEpilogueIaSI_SI_NS19_6thread17LinearCombinationIaLi1EiiLNS1E_9ScaleType4KindE0ELNS_15FloatRoundStyleE2EaEENS1_15EpilogueDefaultEEEEEvvEEEEvNT_6ParamsE)
        /*0020*/ 	.word	0x00000008
.L_19:


//--------------------- .nv.compat                --------------------------
	.section	.nv.compat,"",@"SHT_CUDA_COMPAT_INFO"
	.align	4
        /*0000*/ 	.byte	0x02, 0x09, 0x01, 0x00, 0x02, 0x02, 0x04, 0x00, 0x02, 0x05, 0x05, 0x00, 0x03, 0x07, 0x01, 0x01
        /*0010*/ 	.byte	0x02, 0x03, 0x01, 0x00, 0x02, 0x06, 0x01, 0x00, 0x04, 0x0b, 0x08, 0x00, 0x00, 0x00, 0x00, 0x00
        /*0020*/ 	.byte	0x00, 0x00, 0x00, 0x00


//--------------------- .nv.info._ZN7cutlass13device_kernelINS_4gemm6kernel13GemmUniversalIN4cute5tupleIJiiiiEEENS1_10collective13CollectiveMmaINS1_34MainloopSm90TmaGmmaWarpSpecializedILi11ENS5_IJNS4_1CILi1EEESB_SB_EEENS1_32KernelTmaWarpSpecializedPingpongEEENS5_IJNSA_ILi64EEENSA_ILi256EEESF_EEEaNS5_IJlSB_lEEEaSI_NS4_8TiledMMAINS4_8MMA_AtomIJNS4_4SM904GMMA27MMA_64x256x32_S32S8S8_SS_TNEEEENS4_6LayoutISC_NS5_IJNSA_ILi0EEESQ_SQ_EEEEENS5_IJNS4_10UnderscoreEST_ST_EEEEENS4_13SM90_TMA_LOADENS4_14ComposedLayoutINS4_7SwizzleILi2ELi4ELi3EEENS4_18smem_ptr_flag_bitsILi8EEENSP_INS5_IJNSA_ILi8EEESF_EEENS5_IJSF_SB_EEEEEEEvNS4_8identityESW_S16_vS17_EENS_8epilogue10collective6detail29Sm90TmaWarpSpecializedAdapterINS1A_15DefaultEpilogueIaSI_SI_NS19_6thread17LinearCombinationIaLi1EiiLNS1E_9ScaleType4KindE0ELNS_15FloatRoundStyleE2EaEENS1_15EpilogueDefaultEEEEEvvEEEEvNT_6ParamsE --------------------------
	.section	.nv.info._ZN7cutlass13device_kernelINS_4gemm6kernel13GemmUniversalIN4cute5tupleIJiiiiEEENS1_10collective13CollectiveMmaINS1_34MainloopSm90TmaGmmaWarpSpecializedILi11ENS5_IJNS4_1CILi1EEESB_SB_EEENS1_32KernelTmaWarpSpecializedPingpongEEENS5_IJNSA_ILi64EEENSA_ILi256EEESF_EEEaNS5_IJlSB_lEEEaSI_NS4_8TiledMMAINS4_8MMA_AtomIJNS4_4SM904GMMA27MMA_64x256x32_S32S8S8_SS_TNEEEENS4_6LayoutISC_NS5_IJNSA_ILi0EEESQ_SQ_EEEEENS5_IJNS4_10UnderscoreEST_ST_EEEEENS4_13SM90_TMA_LOADENS4_14ComposedLayoutINS4_7SwizzleILi2ELi4ELi3EEENS4_18smem_ptr_flag_bitsILi8EEENSP_INS5_IJNSA_ILi8EEESF_EEENS5_IJSF_SB_EEEEEEEvNS4_8identityESW_S16_vS17_EENS_8epilogue10collective6detail29Sm90TmaWarpSpecializedAdapterINS1A_15DefaultEpilogueIaSI_SI_NS19_6thread17LinearCombinationIaLi1EiiLNS1E_9ScaleType4KindE0ELNS_15FloatRoundStyleE2EaEENS1_15EpilogueDefaultEEEEEvvEEEEvNT_6ParamsE,"",@"SHT_CUDA_INFO"
	.sectionflags	@""
	.align	4


	//----- nvinfo : EIATTR_CUDA_API_VERSION
	.align		4
        /*0000*/ 	.byte	0x04, 0x37
        /*0002*/ 	.short	(.L_21 - .L_20)
.L_20:
        /*0004*/ 	.word	0x00000082


	//----- nvinfo : EIATTR_KPARAM_INFO
	.align		4
.L_21:
        /*0008*/ 	.byte	0x04, 0x17
        /*000a*/ 	.short	(.L_23 - .L_22)
.L_22:
        /*000c*/ 	.word	0x00000000
        /*0010*/ 	.short	0x0000
        /*0012*/ 	.short	0x0070
        /*0014*/ 	.byte	0x00, 0xf0, 0x01, 0x10


	//----- nvinfo : EIATTR_SPARSE_MMA_MASK
	.align		4
.L_23:
        /*0018*/ 	.byte	0x03, 0x50
        /*001a*/ 	.short	0x0000


	//----- nvinfo : EIATTR_MAXREG_COUNT
	.align		4
        /*001c*/ 	.byte	0x03, 0x1b
        /*001e*/ 	.short	0x00a8


	//----- nvinfo : EIATTR_NUM_BARRIERS
	.align		4
        /*0020*/ 	.byte	0x02, 0x4c
        /*0022*/ 	.byte	0x01
	.zero		1


	//----- nvinfo : EIATTR_EXTERNS
	.align		4
        /*0024*/ 	.byte	0x04, 0x0f
        /*0026*/ 	.short	(.L_25 - .L_24)


	//   ....[0]....
	.align		4
.L_24:
        /*0028*/ 	.word	index@(__assertfail)


	//----- nvinfo : EIATTR_ANNOTATIONS
	.align		4
.L_25:
        /*002c*/ 	.byte	0x04, 0x55
        /*002e*/ 	.short	(.L_27 - .L_26)


	//   ....[0]....
.L_26:
        /*0030*/ 	.word	0x00000001
        /*0034*/ 	.byte	0xe0, 0x0b, 0x00, 0x00, 0x01, 0x00, 0x00, 0x00, 0x00, 0x82, 0x00, 0x00, 0x01, 0x00, 0x00, 0x00
        /*0044*/ 	.byte	0x10, 0x8e, 0x00, 0x00


	//----- nvinfo : EIATTR_MERCURY_ISA_VERSION
	.align		4
.L_27:
        /*0048*/ 	.byte	0x03, 0x5f
        /*004a*/ 	.short	0x0101


	//----- nvinfo : EIATTR_INT_WARP_WIDE_INSTR_OFFSETS
	.align		4
        /*004c*/ 	.byte	0x04, 0x31
        /*004e*/ 	.short	(.L_29 - .L_28)


	//   ....[0]....
.L_28:
        /*0050*/ 	.word	0x000004f0


	//   ....[1]....
        /*0054*/ 	.word	0x00000510


	//   ....[2]....
        /*0058*/ 	.word	0x00000590


	//   ....[3]....
        /*005c*/ 	.word	0x000005a0


	//   ....[4]....
        /*0060*/ 	.word	0x000005b0


	//   ....[5]....
        /*0064*/ 	.word	0x000005d0


	//   ....[6]....
        /*0068*/ 	.word	0x00000660


	//   ....[7]....
        /*006c*/ 	.word	0x00000680


	//----- nvinfo : EIATTR_COOP_GROUP_MASK_REGIDS
	.align		4
.L_29:
        /*0070*/ 	.byte	0x04, 0x29
        /*0072*/ 	.short	(.L_31 - .L_30)


	//   ....[0]....
.L_30:
        /*0074*/ 	.word	0xffffffff


	//   ....[1]....
        /*0078*/ 	.word	0xffffffff


	//   ....[2]....
        /*007c*/ 	.word	0xffffffff


	//   ....[3]....
        /*0080*/ 	.word	0xffffffff


	//   ....[4]....
        /*0084*/ 	.word	0xffffffff


	//   ....[5]....
        /*0088*/ 	.word	0xffffffff


	//----- nvinfo : EIATTR_COOP_GROUP_INSTR_OFFSETS
	.align		4
.L_31:
        /*008c*/ 	.byte	0x04, 0x28
        /*008e*/ 	.short	(.L_33 - .L_32)


	//   ....[0]....
.L_32:
        /*0090*/ 	.word	0x00000070


	//   ....[1]....
        /*0094*/ 	.word	0x00000080


	//   ....[2]....
        /*0098*/ 	.word	0x00000140


	//   ....[3]....
        /*009c*/ 	.word	0x000003e0


	//   ....[4]....
        /*00a0*/ 	.word	0x00000420


	//   ....[5]....
        /*00a4*/ 	.word	0x00000470


	//----- nvinfo : EIATTR_REG_RECONFIG
	.align		4
.L_33:
        /*00a8*/ 	.byte	0x01, 0x54
	.zero		2


	//----- nvinfo : EIATTR_SYSCALL_OFFSETS
	.align		4
        /*00ac*/ 	.byte	0x04, 0x46
        /*00ae*/ 	.short	(.L_35 - .L_34)


	//   ....[0]....
.L_34:
        /*00b0*/ 	.word	0x00001680


	//----- nvinfo : EIATTR_MBARRIER_INSTR_OFFSETS
	.align		4
.L_35:
        /*00b4*/ 	.byte	0x04, 0x39
        /*00b6*/ 	.short	(.L_37 - .L_36)


	//   ....[0]....
.L_36:
        /*00b8*/ 	.word	0x00000260
        /*00bc*/ 	.word	0x000000ff
        /*00c0*/ 	.word	0x00000000
        /*00c4*/ 	.short	0x0100
        /*00c6*/ 	.byte	0x08
	.zero		1


	//   ....[1]....
        /*00c8*/ 	.word	0x00000270
        /*00cc*/ 	.word	0x000000ff
        /*00d0*/ 	.word	0x00000058
        /*00d4*/ 	.short	0x0100
        /*00d6*/ 	.byte	0x08
	.zero		1


	//   ....[2]....
        /*00d8*/ 	.word	0x00000280
        /*00dc*/ 	.word	0x000000ff
        /*00e0*/ 	.word	0x00000008
        /*00e4*/ 	.short	0x0100
        /*00e6*/ 	.byte	0x08
	.zero		1


	//   ....[3]....
        /*00e8*/ 	.word	0x00000290
        /*00ec*/ 	.word	0x000000ff
        /*00f0*/ 	.word	0x00000060
        /*00f4*/ 	.short	0x0100
        /*00f6*/ 	.byte	0x08
	.zero		1


	//   ....[4]....
        /*00f8*/ 	.word	0x000002a0
        /*00fc*/ 	.word	0x000000ff
        /*0100*/ 	.word	0x00000010
        /*0104*/ 	.short	0x0100
        /*0106*/ 	.byte	0x08
	.zero		1


	//   ....[5]....
        /*0108*/ 	.word	0x000002b0
        /*010c*/ 	.word	0x000000ff
        /*0110*/ 	.word	0x00000068
        /*0114*/ 	.short	0x0100
        /*0116*/ 	.byte	0x08
	.zero		1


	//   ....[6]....
        /*0118*/ 	.word	0x000002c0
        /*011c*/ 	.word	0x000000ff
        /*0120*/ 	.word	0x00000018
        /*0124*/ 	.short	0x0100
        /*0126*/ 	.byte	0x08
	.zero		1


	//   ....[7]....
        /*0128*/ 	.word	0x000002d0
        /*012c*/ 	.word	0x000000ff
        /*0130*/ 	.word	0x00000070
        /*0134*/ 	.short	0x0100
        /*0136*/ 	.byte	0x08
	.zero		1


	//   ....[8]....
        /*0138*/ 	.word	0x000002e0
        /*013c*/ 	.word	0x000000ff
        /*0140*/ 	.word	0x00000020
        /*0144*/ 	.short	0x0100
        /*0146*/ 	.byte	0x08
	.zero		1


	//   ....[9]....
        /*0148*/ 	.word	0x000002f0
        /*014c*/ 	.word	0x000000ff
        /*0150*/ 	.word	0x00000078
        /*0154*/ 	.short	0x0100
        /*0156*/ 	.byte	0x08
	.zero		1


	//   ....[10]....
        /*0158*/ 	.word	0x00000300
        /*015c*/ 	.word	0x000000ff
        /*0160*/ 	.word	0x00000028
        /*0164*/ 	.short	0x0100
        /*0166*/ 	.byte	0x08
	.zero		1


	//   ....[11]....
        /*0168*/ 	.word	0x00000310
        /*016c*/ 	.word	0x000000ff
        /*0170*/ 	.word	0x00000080
        /*0174*/ 	.short	0x0100
        /*0176*/ 	.byte	0x08
	.zero		1


	//   ....[12]....
        /*0178*/ 	.word	0x00000320
        /*017c*/ 	.word	0x000000ff
        /*0180*/ 	.word	0x00000030
        /*0184*/ 	.short	0x0100
        /*0186*/ 	.byte	0x08
	.zero		1


	//   ....[13]....
        /*0188*/ 	.word	0x00000330
        /*018c*/ 	.word	0x000000ff
        /*0190*/ 	.word	0x00000088
        /*0194*/ 	.short	0x0100
        /*0196*/ 	.byte	0x08
	.zero		1


	//   ....[14]....
        /*0198*/ 	.word	0x00000340
        /*019c*/ 	.word	0x000000ff
        /*01a0*/ 	.word	0x00000038
        /*01a4*/ 	.short	0x0100
        /*01a6*/ 	.byte	0x08
	.zero		1


	//   ....[15]....
        /*01a8*/ 	.word	0x00000350
        /*01ac*/ 	.word	0x000000ff
        /*01b0*/ 	.word	0x00000090
        /*01b4*/ 	.short	0x0100
        /*01b6*/ 	.byte	0x08
	.zero		1


	//   ....[16]....
        /*01b8*/ 	.word	0x00000360
        /*01bc*/ 	.word	0x000000ff
        /*01c0*/ 	.word	0x00000040
        /*01c4*/ 	.short	0x0100
        /*01c6*/ 	.byte	0x08
	.zero		1


	//   ....[17]....
        /*01c8*/ 	.word	0x00000370
        /*01cc*/ 	.word	0x000000ff
        /*01d0*/ 	.word	0x00000098
        /*01d4*/ 	.short	0x0100
        /*01d6*/ 	.byte	0x08
	.zero		1


	//   ....[18]....
        /*01d8*/ 	.word	0x00000380
        /*01dc*/ 	.word	0x000000ff
        /*01e0*/ 	.word	0x00000048
        /*01e4*/ 	.short	0x0100
        /*01e6*/ 	.byte	0x08
	.zero		1


	//   ....[19]....
        /*01e8*/ 	.word	0x00000390
        /*01ec*/ 	.word	0x000000ff
        /*01f0*/ 	.word	0x000000a0
        /*01f4*/ 	.short	0x0100
        /*01f6*/ 	.byte	0x08
	.zero		1


	//   ....[20]....
        /*01f8*/ 	.word	0x000003a0
        /*01fc*/ 	.word	0x000000ff
        /*0200*/ 	.word	0x00000050
        /*0204*/ 	.short	0x0100
        /*0206*/ 	.byte	0x08
	.zero		1


	//   ....[21]....
        /*0208*/ 	.word	0x000003b0
        /*020c*/ 	.word	0x000000ff
        /*0210*/ 	.word	0x000000a8
        /*0214*/ 	.short	0x0100
        /*0216*/ 	.byte	0x08
	.zero		1


	//   ....[22]....
        /*0218*/ 	.word	0x000006c0
        /*021c*/ 	.word	0x000000ff
        /*0220*/ 	.word	0x000000e0
        /*0224*/ 	.short	0x0100
        /*0226*/ 	.byte	0x08
	.zero		1


	//   ....[23]....
        /*0228*/ 	.word	0x00000730
        /*022c*/ 	.word	0x000000ff
        /*0230*/ 	.word	0x000000e8
        /*0234*/ 	.short	0x0100
        /*0236*/ 	.byte	0x08
	.zero		1


	//   ....[24]....
        /*0238*/ 	.word	0x00000750
        /*023c*/ 	.word	0x000000ff
        /*0240*/ 	.word	0x000000c0
        /*0244*/ 	.short	0x0100
        /*0246*/ 	.byte	0x09
	.zero		1


	//   ....[25]....
        /*0248*/ 	.word	0x00000760
        /*024c*/ 	.word	0x000000ff
        /*0250*/ 	.word	0x000000c8
        /*0254*/ 	.short	0x0100
        /*0256*/ 	.byte	0x09
	.zero		1


	//   ....[26]....
        /*0258*/ 	.word	0x00000770
        /*025c*/ 	.word	0x000000ff
        /*0260*/ 	.word	0x000000d0
        /*0264*/ 	.short	0x0100
        /*0266*/ 	.byte	0x09
	.zero		1


	//   ....[27]....
        /*0268*/ 	.word	0x00000780
        /*026c*/ 	.word	0x000000ff
        /*0270*/ 	.word	0x000000d8
        /*0274*/ 	.short	0x0100
        /*0276*/ 	.byte	0x09
	.zero		1


	//   ....[28]....
        /*0278*/ 	.word	0x00001560
        /*027c*/ 	.word	0x0000009f
        /*0280*/ 	.word	0x00000000
        /*0284*/ 	.short	0x010a
        /*0286*/ 	.byte	0x2a
	.zero		1


	//   ....[29]....
        /*0288*/ 	.word	0x00001710
        /*028c*/ 	.word	0x00000003
        /*0290*/ 	.word	0x00000000
        /*0294*/ 	.short	0x010a
        /*0296*/ 	.byte	0x3f
	.zero		1


	//   ....[30]....
        /*0298*/ 	.word	0x00001770
        /*029c*/ 	.word	0x00000003
        /*02a0*/ 	.word	0x00000000
        /*02a4*/ 	.short	0x010a
        /*02a6*/ 	.byte	0x3f
	.zero		1


	//   ....[31]....
        /*02a8*/ 	.word	0x000019d0
        /*02ac*/ 	.word	0x000000ff
        /*02b0*/ 	.word	0x00000000
        /*02b4*/ 	.short	0x010a
        /*02b6*/ 	.byte	0x04
	.zero		1


	//   ....[32]....
        /*02b8*/ 	.word	0x00001a10
        /*02bc*/ 	.word	0x000000ff
        /*02c0*/ 	.word	0x00000000
        /*02c4*/ 	.short	0x010a
        /*02c6*/ 	.byte	0x04
	.zero		1


	//   ....[33]....
        /*02c8*/ 	.word	0x00001b70
        /*02cc*/ 	.word	0x000000ff
        /*02d0*/ 	.word	0x00000000
        /*02d4*/ 	.short	0x0101
        /*02d6*/ 	.byte	0x04
	.zero		1


	//   ....[34]....
        /*02d8*/ 	.word	0x00001c60
        /*02dc*/ 	.word	0x0000009e
        /*02e0*/ 	.word	0x00000000
        /*02e4*/ 	.short	0x0101
        /*02e6*/ 	.byte	0x2d
	.zero		1


	//   ....[35]....
        /*02e8*/ 	.word	0x00001d30
        /*02ec*/ 	.word	0x000000ff
        /*02f0*/ 	.word	0x00000000
        /*02f4*/ 	.short	0x0101
        /*02f6*/ 	.byte	0x06
	.zero		1


	//   ....[36]....
        /*02f8*/ 	.word	0x00001de0
        /*02fc*/ 	.word	0x0000009f
        /*0300*/ 	.word	0x00000010
        /*0304*/ 	.short	0x010a
        /*0306*/ 	.byte	0x2a
	.zero		1


	//   ....[37]....
        /*0308*/ 	.word	0x00008220
        /*030c*/ 	.word	0x000000a0
        /*0310*/ 	.word	0x00000000
        /*0314*/ 	.short	0x0101
        /*0316*/ 	.byte	0x2d
	.zero		1


	//   ....[38]....
        /*0318*/ 	.word	0x00008b80
        /*031c*/ 	.word	0x0000000a
        /*0320*/ 	.word	0x00000058
        /*0324*/ 	.short	0x010a
        /*0326*/ 	.byte	0x3f
	.zero		1


	//   ....[39]....
        /*0328*/ 	.word	0x00008f20
        /*032c*/ 	.word	0x00000005
        /*0330*/ 	.word	0x000000e8
        /*0334*/ 	.short	0x0101
        /*0336*/ 	.byte	0x3f
	.zero		1


	//   ....[40]....
        /*0338*/ 	.word	0x000096a0
        /*033c*/ 	.word	0x00000009
        /*0340*/ 	.word	0x00000000
        /*0344*/ 	.short	0x010a
        /*0346*/ 	.byte	0x3f
	.zero		1


	//   ....[41]....
        /*0348*/ 	.word	0x00009720
        /*034c*/ 	.word	0x00000008
        /*0350*/ 	.word	0x00000000
        /*0354*/ 	.short	0x010a
        /*0356*/ 	.byte	0x3f
	.zero		1


	//   ....[42]....
        /*0358*/ 	.word	0x000097b0
        /*035c*/ 	.word	0x00000009
        /*0360*/ 	.word	0x00000000
        /*0364*/ 	.short	0x010a
        /*0366*/ 	.byte	0x3f
	.zero		1


	//   ....[43]....
        /*0368*/ 	.word	0x00009840
        /*036c*/ 	.word	0x00000008
        /*0370*/ 	.word	0x00000000
        /*0374*/ 	.short	0x010a
        /*0376*/ 	.byte	0x3f
	.zero		1


	//   ....[44]....
        /*0378*/ 	.word	0x000098d0
        /*037c*/ 	.word	0x00000009
        /*0380*/ 	.word	0x00000000
        /*0384*/ 	.short	0x010a
        /*0386*/ 	.byte	0x3f
	.zero		1


	//   ....[45]....
        /*0388*/ 	.word	0x00009960
        /*038c*/ 	.word	0x00000008
        /*0390*/ 	.word	0x00000000
        /*0394*/ 	.short	0x010a
        /*0396*/ 	.byte	0x3f
	.zero		1


	//   ....[46]....
        /*0398*/ 	.word	0x000099f0
        /*039c*/ 	.word	0x00000009
        /*03a0*/ 	.word	0x00000000
        /*03a4*/ 	.short	0x010a
        /*03a6*/ 	.byte	0x3f
	.zero		1


	//   ....[47]....
        /*03a8*/ 	.word	0x00009a80
        /*03ac*/ 	.word	0x00000008
        /*03b0*/ 	.word	0x00000000
        /*03b4*/ 	.short	0x010a
        /*03b6*/ 	.byte	0x3f
	.zero		1


	//   ....[48]....
        /*03b8*/ 	.word	0x00009b10
        /*03bc*/ 	.word	0x00000009
        /*03c0*/ 	.word	0x00000000
        /*03c4*/ 	.short	0x010a
        /*03c6*/ 	.byte	0x3f
	.zero		1


	//   ....[49]....
        /*03c8*/ 	.word	0x00009ba0
        /*03cc*/ 	.word	0x00000006
        /*03d0*/ 	.word	0x00000000
        /*03d4*/ 	.short	0x010a
        /*03d6*/ 	.byte	0x3f
	.zero		1


	//   ....[50]....
        /*03d8*/ 	.word	0x00009c30
        /*03dc*/ 	.word	0x00000003
        /*03e0*/ 	.word	0x00000000
        /*03e4*/ 	.short	0x010a
        /*03e6*/ 	.byte	0x3f
	.zero		1


	//   ....[51]....
        /*03e8*/ 	.word	0x00009c90
        /*03ec*/ 	.word	0x0000009d
        /*03f0*/ 	.word	0x00000000
        /*03f4*/ 	.short	0x010a
        /*03f6*/ 	.byte	0x3f
	.zero		1


	//   ....[52]....
        /*03f8*/ 	.word	0x00009ce0
        /*03fc*/ 	.word	0x00000003
        /*0400*/ 	.word	0x00000000
        /*0404*/ 	.short	0x010a
        /*0406*/ 	.byte	0x3f
	.zero		1


	//   ....[53]....
        /*0408*/ 	.word	0x00009d40
        /*040c*/ 	.word	0x00000004
        /*0410*/ 	.word	0x00000000
        /*0414*/ 	.short	0x010a
        /*0416*/ 	.byte	0x3f
	.zero		1


	//   ....[54]....
        /*0418*/ 	.word	0x00009d90
        /*041c*/ 	.word	0x0000009d
        /*0420*/ 	.word	0x00000010
        /*0424*/ 	.short	0x010a
        /*0426*/ 	.byte	0x3f
	.zero		1


	//   ....[55]....
        /*0428*/ 	.word	0x00009e60
        /*042c*/ 	.word	0x0000000a
        /*0430*/ 	.word	0x00000058
        /*0434*/ 	.short	0x010a
        /*0436*/ 	.byte	0x3f
	.zero		1


	//   ....[56]....
        /*0438*/ 	.word	0x00009f30
        /*043c*/ 	.word	0x00000009
        /*0440*/ 	.word	0x00000000
        /*0444*/ 	.short	0x010a
        /*0446*/ 	.byte	0x3f
	.zero		1


	//   ....[57]....
        /*0448*/ 	.word	0x00009f80
        /*044c*/ 	.word	0x00000008
        /*0450*/ 	.word	0x00000000
        /*0454*/ 	.short	0x010a
        /*0456*/ 	.byte	0x3f
	.zero		1


	//   ....[58]....
        /*0458*/ 	.word	0x00009fd0
        /*045c*/ 	.word	0x00000009
        /*0460*/ 	.word	0x00000000
        /*0464*/ 	.short	0x010a
        /*0466*/ 	.byte	0x3f
	.zero		1


	//   ....[59]....
        /*0468*/ 	.word	0x0000a020
        /*046c*/ 	.word	0x00000008
        /*0470*/ 	.word	0x00000000
        /*0474*/ 	.short	0x010a
        /*0476*/ 	.byte	0x3f
	.zero		1


	//   ....[60]....
        /*0478*/ 	.word	0x0000a070
        /*047c*/ 	.word	0x00000009
        /*0480*/ 	.word	0x00000000
        /*0484*/ 	.short	0x010a
        /*0486*/ 	.byte	0x3f
	.zero		1


	//   ....[61]....
        /*0488*/ 	.word	0x0000a0c0
        /*048c*/ 	.word	0x00000008
        /*0490*/ 	.word	0x00000000
        /*0494*/ 	.short	0x010a
        /*0496*/ 	.byte	0x3f
	.zero		1


	//   ....[62]....
        /*0498*/ 	.word	0x0000a110
        /*049c*/ 	.word	0x00000009
        /*04a0*/ 	.word	0x00000000
        /*04a4*/ 	.short	0x010a
        /*04a6*/ 	.byte	0x3f
	.zero		1


	//   ....[63]....
        /*04a8*/ 	.word	0x0000a160
        /*04ac*/ 	.word	0x00000008
        /*04b0*/ 	.word	0x00000000
        /*04b4*/ 	.short	0x010a
        /*04b6*/ 	.byte	0x3f
	.zero		1


	//   ....[64]....
        /*04b8*/ 	.word	0x0000a1b0
        /*04bc*/ 	.word	0x00000009
        /*04c0*/ 	.word	0x00000000
        /*04c4*/ 	.short	0x010a
        /*04c6*/ 	.byte	0x3f
	.zero		1


	//   ....[65]....
        /*04c8*/ 	.word	0x0000a200
        /*04cc*/ 	.word	0x00000006
        /*04d0*/ 	.word	0x00000000
        /*04d4*/ 	.short	0x010a
        /*04d6*/ 	.byte	0x3f
	.zero		1


	//----- nvinfo : EIATTR_NUM_MBARRIERS
	.align		4
.L_37:
        /*04d8*/ 	.byte	0x03, 0x38
        /*04da*/ 	.short	0x001c


	//----- nvinfo : EIATTR_EXIT_INSTR_OFFSETS
	.align		4
        /*04dc*/ 	.byte	0x04, 0x1c
        /*04de*/ 	.short	(.L_39 - .L_38)


	//   ....[0]....
.L_38:
        /*04e0*/ 	.word	0x00001290


	//   ....[1]....
        /*04e4*/ 	.word	0x000012f0


	//   ....[2]....
        /*04e8*/ 	.word	0x000088b0


	//   ....[3]....
        /*04ec*/ 	.word	0x000088e0


	//   ....[4]....
        /*04f0*/ 	.word	0x00009c80


	//----- nvinfo : EIATTR_MAX_THREADS
	.align		4
.L_39:
        /*04f4*/ 	.byte	0x04, 0x05
        /*04f6*/ 	.short	(.L_41 - .L_40)
.L_40:
        /*04f8*/ 	.word	0x00000180
        /*04fc*/ 	.word	0x00000001
        /*0500*/ 	.word	0x00000001


	//----- nvinfo : EIATTR_CRS_STACK_SIZE
	.align		4
.L_41:
        /*0504*/ 	.byte	0x04, 0x1e
        /*0506*/ 	.short	(.L_43 - .L_42)
.L_42:
        /*0508*/ 	.word	0x00000000


	//----- nvinfo : EIATTR_CBANK_PARAM_SIZE
	.align		4
.L_43:
        /*050c*/ 	.byte	0x03, 0x19
        /*050e*/ 	.short	0x0470


	//----- nvinfo : EIATTR_PARAM_CBANK
	.align		4
        /*0510*/ 	.byte	0x04, 0x0a
        /*0512*/ 	.short	(.L_45 - .L_44)
	.align		4
.L_44:
        /*0514*/ 	.word	index@(.nv.constant0._ZN7cutlass13device_kernelINS_4gemm6kernel13GemmUniversalIN4cute5tupleIJiiiiEEENS1_10collective13CollectiveMmaINS1_34MainloopSm90TmaGmmaWarpSpecializedILi11ENS5_IJNS4_1CILi1EEESB_SB_EEENS1_32KernelTmaWarpSpecializedPingpongEEENS5_IJNSA_ILi64EEENSA_ILi256EEESF_EEEaNS5_IJlSB_lEEEaSI_NS4_8TiledMMAINS4_8MMA_AtomIJNS4_4SM904GMMA27MMA_64x256x32_S32S8S8_SS_TNEEEENS4_6LayoutISC_NS5_IJNSA_ILi0EEESQ_SQ_EEEEENS5_IJNS4_10UnderscoreEST_ST_EEEEENS4_13SM90_TMA_LOADENS4_14ComposedLayoutINS4_7SwizzleILi2ELi4ELi3EEENS4_18smem_ptr_flag_bitsILi8EEENSP_INS5_IJNSA_ILi8EEESF_EEENS5_IJSF_SB_EEEEEEEvNS4_8identityESW_S16_vS17_EENS_8epilogue10collective6detail29Sm90TmaWarpSpecializedAdapterINS1A_15DefaultEpilogueIaSI_SI_NS19_6thread17LinearCombinationIaLi1EiiLNS1E_9ScaleType4KindE0ELNS_15FloatRoundStyleE2EaEENS1_15EpilogueDefaultEEEEEvvEEEEvNT_6ParamsE)
        /*0518*/ 	.short	0x0210
        /*051a*/ 	.short	0x0470


	//----- nvinfo : EIATTR_SW_WAR
	.align		4
.L_45:
        /*051c*/ 	.byte	0x04, 0x36
        /*051e*/ 	.short	(.L_47 - .L_46)
.L_46:
        /*0520*/ 	.word	0x00000008
.L_47:


//--------------------- .nv.callgraph             --------------------------
	.section	.nv.callgraph,"",@"SHT_CUDA_CALLGRAPH"
	.align	4
	.sectionentsize	8
	.align		4
        /*0000*/ 	.word	0x00000000
	.align		4
        /*0004*/ 	.word	0xffffffff
	.align		4
        /*0008*/ 	.word	index@(_ZN7cutlass13device_kernelINS_4gemm6kernel13GemmUniversalIN4cute5tupleIJiiiiEEENS1_10collective13CollectiveMmaINS1_34MainloopSm90TmaGmmaWarpSpecializedILi11ENS5_IJNS4_1CILi1EEESB_SB_EEENS1_32KernelTmaWarpSpecializedPingpongEEENS5_IJNSA_ILi64EEENSA_ILi256EEESF_EEEaNS5_IJlSB_lEEEaSI_NS4_8TiledMMAINS4_8MMA_AtomIJNS4_4SM904GMMA27MMA_64x256x32_S32S8S8_SS_TNEEEENS4_6LayoutISC_NS5_IJNSA_ILi0EEESQ_SQ_EEEEENS5_IJNS4_10UnderscoreEST_ST_EEEEENS4_13SM90_TMA_LOADENS4_14ComposedLayoutINS4_7SwizzleILi2ELi4ELi3EEENS4_18smem_ptr_flag_bitsILi8EEENSP_INS5_IJNSA_ILi8EEESF_EEENS5_IJSF_SB_EEEEEEEvNS4_8identityESW_S16_vS17_EENS_8epilogue10collective6detail29Sm90TmaWarpSpecializedAdapterINS1A_15DefaultEpilogueIaSI_SI_NS19_6thread17LinearCombinationIaLi1EiiLNS1E_9ScaleType4KindE0ELNS_15FloatRoundStyleE2EaEENS1_15EpilogueDefaultEEEEEvvEEEEvNT_6ParamsE)
	.align		4
        /*000c*/ 	.word	index@(__assertfail)
	.align		4
        /*0010*/ 	.word	0x00000000
	.align		4
        /*0014*/ 	.word	0xfffffffe
	.align		4
        /*0018*/ 	.word	0x00000000
	.align		4
        /*001c*/ 	.word	0xfffffffd
	.align		4
        /*0020*/ 	.word	0x00000000
	.align		4
        /*0024*/ 	.word	0xfffffffc


//--------------------- .nv.constant4             --------------------------
	.section	.nv.constant4,"a",@progbits
	.align	8
	.align		8
.nv.constant4:
        /*0000*/ 	.dword	__assertfail
	.align		8
        /*0008*/ 	.dword	__unnamed_1
	.align		8
        /*0010*/ 	.dword	_ZN39_INTERNAL_f7e71778_4_k_cu_f93b6668_40904cuda3std3__45__cpo5beginE
	.align		8
        /*0018*/ 	.dword	_ZN39_INTERNAL_f7e71778_4_k_cu_f93b6668_40904cuda3std3__45__cpo3endE
	.align		8
        /*0020*/ 	.dword	_ZN39_INTERNAL_f7e71778_4_k_cu_f93b6668_40904cuda3std3__45__cpo6cbeginE
	.align		8
        /*0028*/ 	.dword	_ZN39_INTERNAL_f7e71778_4_k_cu_f93b6668_40904cuda3std3__45__cpo4cendE
	.align		8
        /*0030*/ 	.dword	_ZN39_INTERNAL_f7e71778_4_k_cu_f93b6668_40904cuda3std3__441_GLOBAL__N__f7e71778_4_k_cu_f93b6668_40906ignoreE
	.align		8
        /*0038*/ 	.dword	_ZN39_INTERNAL_f7e71778_4_k_cu_f93b6668_40904cuda3std3__419piecewise_constructE
	.align		8
        /*0040*/ 	.dword	_ZN39_INTERNAL_f7e71778_4_k_cu_f93b6668_40904cuda3std3__48in_placeE
	.align		8
        /*0048*/ 	.dword	_ZN39_INTERNAL_f7e71778_4_k_cu_f93b6668_40904cuda3std6ranges3__45__cpo4swapE
	.align		8
        /*0050*/ 	.dword	_ZN39_INTERNAL_f7e71778_4_k_cu_f93b6668_40904cuda3std6ranges3__45__cpo9iter_moveE
	.align		8
        /*0058*/ 	.dword	_ZN39_INTERNAL_f7e71778_4_k_cu_f93b6668_40904cute7productE
	.align		8
        /*0060*/ 	.dword	_ZN39_INTERNAL_f7e71778_4_k_cu_f93b6668_40904cute1_E
	.align		8
        /*0068*/ 	.dword	$str$22
	.align		8
        /*0070*/ 	.dword	$str$23


//--------------------- .text._ZN7cutlass13device_kernelINS_4gemm6kernel13GemmUniversalIN4cute5tupleIJiiiiEEENS1_10collective13CollectiveMmaINS1_34MainloopSm90TmaGmmaWarpSpecializedILi11ENS5_IJNS4_1CILi1EEESB_SB_EEENS1_32KernelTmaWarpSpecializedPingpongEEENS5_IJNSA_ILi64EEENSA_ILi256EEESF_EEEaNS5_IJlSB_lEEEaSI_NS4_8TiledMMAINS4_8MMA_AtomIJNS4_4SM904GMMA27MMA_64x256x32_S32S8S8_SS_TNEEEENS4_6LayoutISC_NS5_IJNSA_ILi0EEESQ_SQ_EEEEENS5_IJNS4_10UnderscoreEST_ST_EEEEENS4_13SM90_TMA_LOADENS4_14ComposedLayoutINS4_7SwizzleILi2ELi4ELi3EEENS4_18smem_ptr_flag_bitsILi8EEENSP_INS5_IJNSA_ILi8EEESF_EEENS5_IJSF_SB_EEEEEEEvNS4_8identityESW_S16_vS17_EENS_8epilogue10collective6detail29Sm90TmaWarpSpecializedAdapterINS1A_15DefaultEpilogueIaSI_SI_NS19_6thread17LinearCombinationIaLi1EiiLNS1E_9ScaleType4KindE0ELNS_15FloatRoundStyleE2EaEENS1_15EpilogueDefaultEEEEEvvEEEEvNT_6ParamsE --------------------------
	.section	.text._ZN7cutlass13device_kernelINS_4gemm6kernel13GemmUniversalIN4cute5tupleIJiiiiEEENS1_10collective13CollectiveMmaINS1_34MainloopSm90TmaGmmaWarpSpecializedILi11ENS5_IJNS4_1CILi1EEESB_SB_EEENS1_32KernelTmaWarpSpecializedPingpongEEENS5_IJNSA_ILi64EEENSA_ILi256EEESF_EEEaNS5_IJlSB_lEEEaSI_NS4_8TiledMMAINS4_8MMA_AtomIJNS4_4SM904GMMA27MMA_64x256x32_S32S8S8_SS_TNEEEENS4_6LayoutISC_NS5_IJNSA_ILi0EEESQ_SQ_EEEEENS5_IJNS4_10UnderscoreEST_ST_EEEEENS4_13SM90_TMA_LOADENS4_14ComposedLayoutINS4_7SwizzleILi2ELi4ELi3EEENS4_18smem_ptr_flag_bitsILi8EEENSP_INS5_IJNSA_ILi8EEESF_EEENS5_IJSF_SB_EEEEEEEvNS4_8identityESW_S16_vS17_EENS_8epilogue10collective6detail29Sm90TmaWarpSpecializedAdapterINS1A_15DefaultEpilogueIaSI_SI_NS19_6thread17LinearCombinationIaLi1EiiLNS1E_9ScaleType4KindE0ELNS_15FloatRoundStyleE2EaEENS1_15EpilogueDefaultEEEEEvvEEEEvNT_6ParamsE,"ax",@progbits
	.align	128
.text._ZN7cutlass13device_kernelINS_4gemm6kernel13GemmUniversalIN4cute5tupleIJiiiiEEENS1_10collective13CollectiveMmaINS1_34MainloopSm90TmaGmmaWarpSpecializedILi11ENS5_IJNS4_1CILi1EEESB_SB_EEENS1_32KernelTmaWarpSpecializedPingpongEEENS5_IJNSA_ILi64EEENSA_ILi256EEESF_EEEaNS5_IJlSB_lEEEaSI_NS4_8TiledMMAINS4_8MMA_AtomIJNS4_4SM904GMMA27MMA_64x256x32_S32S8S8_SS_TNEEEENS4_6LayoutISC_NS5_IJNSA_ILi0EEESQ_SQ_EEEEENS5_IJNS4_10UnderscoreEST_ST_EEEEENS4_13SM90_TMA_LOADENS4_14ComposedLayoutINS4_7SwizzleILi2ELi4ELi3EEENS4_18smem_ptr_flag_bitsILi8EEENSP_INS5_IJNSA_ILi8EEESF_EEENS5_IJSF_SB_EEEEEEEvNS4_8identityESW_S16_vS17_EENS_8epilogue10collective6detail29Sm90TmaWarpSpecializedAdapterINS1A_15DefaultEpilogueIaSI_SI_NS19_6thread17LinearCombinationIaLi1EiiLNS1E_9ScaleType4KindE0ELNS_15FloatRoundStyleE2EaEENS1_15EpilogueDefaultEEEEEvvEEEEvNT_6ParamsE:
        .type           _ZN7cutlass13device_kernelINS_4gemm6kernel13GemmUniversalIN4cute5tupleIJiiiiEEENS1_10collective13CollectiveMmaINS1_34MainloopSm90TmaGmmaWarpSpecializedILi11ENS5_IJNS4_1CILi1EEESB_SB_EEENS1_32KernelTmaWarpSpecializedPingpongEEENS5_IJNSA_ILi64EEENSA_ILi256EEESF_EEEaNS5_IJlSB_lEEEaSI_NS4_8TiledMMAINS4_8MMA_AtomIJNS4_4SM904GMMA27MMA_64x256x32_S32S8S8_SS_TNEEEENS4_6LayoutISC_NS5_IJNSA_ILi0EEESQ_SQ_EEEEENS5_IJNS4_10UnderscoreEST_ST_EEEEENS4_13SM90_TMA_LOADENS4_14ComposedLayoutINS4_7SwizzleILi2ELi4ELi3EEENS4_18smem_ptr_flag_bitsILi8EEENSP_INS5_IJNSA_ILi8EEESF_EEENS5_IJSF_SB_EEEEEEEvNS4_8identityESW_S16_vS17_EENS_8epilogue10collective6detail29Sm90TmaWarpSpecializedAdapterINS1A_15DefaultEpilogueIaSI_SI_NS19_6thread17LinearCombinationIaLi1EiiLNS1E_9ScaleType4KindE0ELNS_15FloatRoundStyleE2EaEENS1_15EpilogueDefaultEEEEEvvEEEEvNT_6ParamsE,@function
        .size           _ZN7cutlass13device_kernelINS_4gemm6kernel13GemmUniversalIN4cute5tupleIJiiiiEEENS1_10collective13CollectiveMmaINS1_34MainloopSm90TmaGmmaWarpSpecializedILi11ENS5_IJNS4_1CILi1EEESB_SB_EEENS1_32KernelTmaWarpSpecializedPingpongEEENS5_IJNSA_ILi64EEENSA_ILi256EEESF_EEEaNS5_IJlSB_lEEEaSI_NS4_8TiledMMAINS4_8MMA_AtomIJNS4_4SM904GMMA27MMA_64x256x32_S32S8S8_SS_TNEEEENS4_6LayoutISC_NS5_IJNSA_ILi0EEESQ_SQ_EEEEENS5_IJNS4_10UnderscoreEST_ST_EEEEENS4_13SM90_TMA_LOADENS4_14ComposedLayoutINS4_7SwizzleILi2ELi4ELi3EEENS4_18smem_ptr_flag_bitsILi8EEENSP_INS5_IJNSA_ILi8EEESF_EEENS5_IJSF_SB_EEEEEEEvNS4_8identityESW_S16_vS17_EENS_8epilogue10collective6detail29Sm90TmaWarpSpecializedAdapterINS1A_15DefaultEpilogueIaSI_SI_NS19_6thread17LinearCombinationIaLi1EiiLNS1E_9ScaleType4KindE0ELNS_15FloatRoundStyleE2EaEENS1_15EpilogueDefaultEEEEEvvEEEEvNT_6ParamsE,(.L_x_344 - _ZN7cutlass13device_kernelINS_4gemm6kernel13GemmUniversalIN4cute5tupleIJiiiiEEENS1_10collective13CollectiveMmaINS1_34MainloopSm90TmaGmmaWarpSpecializedILi11ENS5_IJNS4_1CILi1EEESB_SB_EEENS1_32KernelTmaWarpSpecializedPingpongEEENS5_IJNSA_ILi64EEENSA_ILi256EEESF_EEEaNS5_IJlSB_lEEEaSI_NS4_8TiledMMAINS4_8MMA_AtomIJNS4_4SM904GMMA27MMA_64x256x32_S32S8S8_SS_TNEEEENS4_6LayoutISC_NS5_IJNSA_ILi0EEESQ_SQ_EEEEENS5_IJNS4_10UnderscoreEST_ST_EEEEENS4_13SM90_TMA_LOADENS4_14ComposedLayoutINS4_7SwizzleILi2ELi4ELi3EEENS4_18smem_ptr_flag_bitsILi8EEENSP_INS5_IJNSA_ILi8EEESF_EEENS5_IJSF_SB_EEEEEEEvNS4_8identityESW_S16_vS17_EENS_8epilogue10collective6detail29Sm90TmaWarpSpecializedAdapterINS1A_15DefaultEpilogueIaSI_SI_NS19_6thread17LinearCombinationIaLi1EiiLNS1E_9ScaleType4KindE0ELNS_15FloatRoundStyleE2EaEENS1_15EpilogueDefaultEEEEEvvEEEEvNT_6ParamsE)
        .other          _ZN7cutlass13device_kernelINS_4gemm6kernel13GemmUniversalIN4cute5tupleIJiiiiEEENS1_10collective13CollectiveMmaINS1_34MainloopSm90TmaGmmaWarpSpecializedILi11ENS5_IJNS4_1CILi1EEESB_SB_EEENS1_32KernelTmaWarpSpecializedPingpongEEENS5_IJNSA_ILi64EEENSA_ILi256EEESF_EEEaNS5_IJlSB_lEEEaSI_NS4_8TiledMMAINS4_8MMA_AtomIJNS4_4SM904GMMA27MMA_64x256x32_S32S8S8_SS_TNEEEENS4_6LayoutISC_NS5_IJNSA_ILi0EEESQ_SQ_EEEEENS5_IJNS4_10UnderscoreEST_ST_EEEEENS4_13SM90_TMA_LOADENS4_14ComposedLayoutINS4_7SwizzleILi2ELi4ELi3EEENS4_18smem_ptr_flag_bitsILi8EEENSP_INS5_IJNSA_ILi8EEESF_EEENS5_IJSF_SB_EEEEEEEvNS4_8identityESW_S16_vS17_EENS_8epilogue10collective6detail29Sm90TmaWarpSpecializedAdapterINS1A_15DefaultEpilogueIaSI_SI_NS19_6thread17LinearCombinationIaLi1EiiLNS1E_9ScaleType4KindE0ELNS_15FloatRoundStyleE2EaEENS1_15EpilogueDefaultEEEEEvvEEEEvNT_6ParamsE,@"STO_CUDA_ENTRY STV_DEFAULT"
_ZN7cutlass13device_kernelINS_4gemm6kernel13GemmUniversalIN4cute5tupleIJiiiiEEENS1_10collective13CollectiveMmaINS1_34MainloopSm90TmaGmmaWarpSpecializedILi11ENS5_IJNS4_1CILi1EEESB_SB_EEENS1_32KernelTmaWarpSpecializedPingpongEEENS5_IJNSA_ILi64EEENSA_ILi256EEESF_EEEaNS5_IJlSB_lEEEaSI_NS4_8TiledMMAINS4_8MMA_AtomIJNS4_4SM904GMMA27MMA_64x256x32_S32S8S8_SS_TNEEEENS4_6LayoutISC_NS5_IJNSA_ILi0EEESQ_SQ_EEEEENS5_IJNS4_10UnderscoreEST_ST_EEEEENS4_13SM90_TMA_LOADENS4_14ComposedLayoutINS4_7SwizzleILi2ELi4ELi3EEENS4_18smem_ptr_flag_bitsILi8EEENSP_INS5_IJNSA_ILi8EEESF_EEENS5_IJSF_SB_EEEEEEEvNS4_8identityESW_S16_vS17_EENS_8epilogue10collective6detail29Sm90TmaWarpSpecializedAdapterINS1A_15DefaultEpilogueIaSI_SI_NS19_6thread17LinearCombinationIaLi1EiiLNS1E_9ScaleType4KindE0ELNS_15FloatRoundStyleE2EaEENS1_15EpilogueDefaultEEEEEvvEEEEvNT_6ParamsE:
[----:B------:R-:W0:Y:S02]  /*0000*/  LDC R1, c[0x0][0x28] ;  /* 0x00000a00ff017b82 */ /* 0x000e240000000800 */
[----:B0-----:R-:W-:Y:S01]  /*0010*/  VIADD R1, R1, 0xfffffff8 ;  /* 0xfffffff801017836 */ /* 0x001fe20000000000 */
[----:B------:R-:W0:Y:S01]  /*0020*/  S2R R4, SR_TID.X ;  /* 0x0000000000047919 */ /* 0x000e220000002100 */
[----:B------:R-:W-:Y:S01]  /*0030*/  ELECT P0, URZ, PT ;  /* 0x00000000003f782f */ /* 0x000fe20003800000 */
[----:B------:R-:W-:Y:S01]  /*0040*/  BSSY B0, `(.L_x_0) ;  /* 0x000000f000007945 */ /* 0x000fe20003800000 */
[--C-:B0-----:R-:W-:Y:S02]  /*0050*/  SHF.R.U32.HI R0, RZ, 0x5, R4.reuse ;  /* 0x00000005ff007819 */ /* 0x101fe40000011604 */
[----:B------:R-:W-:-:S03]  /*0060*/  SHF.R.U32.HI R5, RZ, 0x7, R4 ;  /* 0x00000007ff057819 */ /* 0x000fc60000011604 */
[----:B------:R-:W0:Y:S04]  /*0070*/  SHFL.IDX PT, R2, R0, RZ, 0x1f ;  /* 0x00001fff00027589 */ /* 0x000e2800000e0000 */
[----:B------:R1:W2:Y:S01]  /*0080*/  SHFL.IDX PT, R8, R5, RZ, 0x1f ;  /* 0x00001fff05087589 */ /* 0x0002a200000e0000 */
[----:B0-----:R-:W-:-:S13]  /*0090*/  ISETP.NE.OR P0, PT, R2, RZ, !P0 ;  /* 0x000000ff0200720c */ /* 0x001fda0004705670 */
[----:B-12---:R-:W-:Y:S05]  /*00a0*/  @P0 BRA `(.L_x_1) ;  /* 0x0000000000200947 */ /* 0x006fea0003800000 */
[----:B------:R-:W-:Y:S02]  /*00b0*/  ULDC.64 UR4, c[0x0][0x198] ;  /* 0x0000660000047ab9 */ /* 0x000fe40000000a00 */
[----:B------:R-:W-:Y:S02]  /*00c0*/  UIADD3 UR6, UP0, UR4, 0xf0, URZ ;  /* 0x000000f004067890 */ /* 0x000fe4000ff1e03f */
[----:B------:R-:W-:Y:S02]  /*00d0*/  UIADD3 UR4, UP1, UR4, 0x1f0, URZ ;  /* 0x000001f004047890 */ /* 0x000fe4000ff3e03f */
[----:B------:R-:W-:Y:S02]  /*00e0*/  UIADD3.X UR7, URZ, UR5, URZ, UP0, !UPT ;  /* 0x000000053f077290 */ /* 0x000fe400087fe43f */
[----:B------:R-:W-:-:S07]  /*00f0*/  UIADD3.X UR5, URZ, UR5, URZ, UP1, !UPT ;  /* 0x000000053f057290 */ /* 0x000fce0008ffe43f */
[----:B------:R0:W-:Y:S02]  /*0100*/  UTMACCTL.PF [UR6] ;  /* 0x00000000060079b9 */ /* 0x0001e40008040000 */
[----:B------:R0:W-:Y:S02]  /*0110*/  UTMACCTL.PF [UR4] ;  /* 0x00000000040079b9 */ /* 0x0001e40008040000 */
[----:B0-----:R-:W-:Y:S01]  /*0120*/  NOP ;  /* 0x0000000000007918 */ /* 0x001fe20000000000 */
.L_x_1:
[----:B------:R-:W-:Y:S05]  /*0130*/  BSYNC B0 ;  /* 0x0000000000007941 */ /* 0x000fea0003800000 */
.L_x_0:
[----:B------:R-:W0:Y:S02]  /*0140*/  SHFL.IDX PT, R3, R0, RZ, 0x1f ;  /* 0x00001fff00037589 */ /* 0x000e2400000e0000 */
[----:B0-----:R-:W-:-:S13]  /*0150*/  ISETP.NE.AND P0, PT, R3, RZ, PT ;  /* 0x000000ff0300720c */ /* 0x001fda0003f05270 */
[----:B------:R-:W-:Y:S05]  /*0160*/  @P0 BRA `(.L_x_2) ;  /* 0x00000000009c0947 */ /* 0x000fea0003800000 */
[----:B------:R-:W-:Y:S01]  /*0170*/  ELECT P0, URZ, PT ;  /* 0x00000000003f782f */ /* 0x000fe20003800000 */
[----:B------:R-:W-:-:S12]  /*0180*/  BSSY B0, `(.L_x_2) ;  /* 0x0000025000007945 */ /* 0x000fd80003800000 */
[----:B------:R-:W-:Y:S05]  /*0190*/  @!P0 BRA `(.L_x_3) ;  /* 0x00000000008c8947 */ /* 0x000fea0003800000 */
[----:B------:R-:W0:Y:S01]  /*01a0*/  S2UR UR8, SR_CgaCtaId ;  /* 0x00000000000879c3 */ /* 0x000e220000008800 */
[----:B------:R-:W-:Y:S01]  /*01b0*/  UMOV UR4, 0x400 ;  /* 0x0000040000047882 */ /* 0x000fe20000000000 */
[----:B------:R-:W-:Y:S01]  /*01c0*/  UMOV UR5, 0x1 ;  /* 0x0000000100057882 */ /* 0x000fe20000000000 */
[----:B------:R-:W-:Y:S02]  /*01d0*/  UMOV UR6, 0x80 ;  /* 0x0000008000067882 */ /* 0x000fe40000000000 */
[----:B------:R-:W-:-:S04]  /*01e0*/  UIADD3 UR6, -UR6, 0x100000, URZ ;  /* 0x0010000006067890 */ /* 0x000fc8000fffe13f */
[----:B------:R-:W-:Y:S02]  /*01f0*/  USHF.L.U32 UR7, UR6, 0xb, URZ ;  /* 0x0000000b06077899 */ /* 0x000fe4000800063f */
[----:B------:R-:W-:Y:S02]  /*0200*/  USHF.L.U32 UR6, UR6, 0x1, URZ ;  /* 0x0000000106067899 */ /* 0x000fe4000800063f */
[----:B0-----:R-:W-:Y:S02]  /*0210*/  ULEA UR8, UR8, UR4, 0x18 ;  /* 0x0000000408087291 */ /* 0x001fe4000f8ec03f */
[----:B------:R-:W-:-:S04]  /*0220*/  UIADD3 UR4, -UR5, 0x100000, URZ ;  /* 0x0010000005047890 */ /* 0x000fc8000fffe13f */
[----:B------:R-:W-:Y:S02]  /*0230*/  USHF.L.U32 UR5, UR4, 0xb, URZ ;  /* 0x0000000b04057899 */ /* 0x000fe4000800063f */
[----:B------:R-:W-:Y:S01]  /*0240*/  USHF.L.U32 UR4, UR4, 0x1, URZ ;  /* 0x0000000104047899 */ /* 0x000fe2000800063f */
[----:B------:R-:W0:Y:S11]  /*0250*/  FENCE.VIEW.ASYNC.S ;  /* 0x00000000000073c6 */ /* 0x000e360000000000 */
[----:B0-----:R0:W1:Y:S01]  /*0260*/  SYNCS.EXCH.64 URZ, [UR8], UR4 ;  /* 0x00000004083f75b2 */ /* 0x0010620008000100 */
[----:B------:R0:W2:Y:S01]  /*0270*/  SYNCS.EXCH.64 URZ, [UR8+0x58], UR6 ;  /* 0x00005806083f75b2 */ /* 0x0000a20008000100 */
[----:B------:R0:W3:Y:S01]  /*0280*/  SYNCS.EXCH.64 URZ, [UR8+0x8], UR4 ;  /* 0x00000804083f75b2 */ /* 0x0000e20008000100 */
[----:B------:R0:W4:Y:S01]  /*0290*/  SYNCS.EXCH.64 URZ, [UR8+0x60], UR6 ;  /* 0x00006006083f75b2 */ /* 0x0001220008000100 */
[----:B------:R0:W0:Y:S01]  /*02a0*/  SYNCS.EXCH.64 URZ, [UR8+0x10], UR4 ;  /* 0x00001004083f75b2 */ /* 0x0000220008000100 */
        /* <DEDUP_REMOVED lines=17> */
[----:B------:R-:W-:Y:S01]  /*03c0*/  NOP ;  /* 0x0000000000007918 */ /* 0x000fe20000000000 */
.L_x_3:
[----:B0-----:R-:W-:Y:S05]  /*03d0*/  BSYNC B0 ;  /* 0x0000000000007941 */ /* 0x001fea0003800000 */
.L_x_2:
[----:B------:R-:W0:Y:S01]  /*03e0*/  SHFL.IDX PT, R6, R0, RZ, 0x1f ;  /* 0x00001fff00067589 */ /* 0x000e2200000e0000 */
[----:B------:R-:W-:Y:S01]  /*03f0*/  ELECT P0, URZ, PT ;  /* 0x00000000003f782f */ /* 0x000fe20003800000 */
[----:B------:R-:W-:Y:S01]  /*0400*/  NOP ;  /* 0x0000000000007918 */ /* 0x000fe20000000000 */
[----:B------:R-:W-:Y:S01]  /*0410*/  ELECT P1, URZ, PT ;  /* 0x00000000003f782f */ /* 0x000fe20003820000 */
[----:B------:R-:W5:Y:S01]  /*0420*/  SHFL.IDX PT, R3, R0, RZ, 0x1f ;  /* 0x00001fff00037589 */ /* 0x000f6200000e0000 */
[----:B------:R-:W-:Y:S01]  /*0430*/  UMOV UR4, 0x20 ;  /* 0x0000002000047882 */ /* 0x000fe20000000000 */
[----:B------:R-:W-:Y:S01]  /*0440*/  UMOV UR11, 0x80 ;  /* 0x00000080000b7882 */ /* 0x000fe20000000000 */
[----:B------:R-:W-:Y:S01]  /*0450*/  NOP ;  /* 0x0000000000007918 */ /* 0x000fe20000000000 */
[C---:B------:R-:W-:Y:S01]  /*0460*/  VIADD R33, R8.reuse, 0xffffffff ;  /* 0xffffffff08217836 */ /* 0x040fe20000000000 */
[----:B------:R-:W1:Y:S01]  /*0470*/  SHFL.IDX PT, R5, R5, RZ, 0x1f ;  /* 0x00001fff05057589 */ /* 0x000e6200000e0000 */
[----:B------:R-:W-:Y:S01]  /*0480*/  ULDC.64 UR36, c[0x0][0x208] ;  /* 0x0000820000247ab9 */ /* 0x000fe20000000a00 */
[----:B------:R-:W-:-:S02]  /*0490*/  ISETP.NE.AND P2, PT, R8, RZ, PT ;  /* 0x000000ff0800720c */ /* 0x000fc40003f45270 */
[----:B------:R-:W-:Y:S02]  /*04a0*/  ISETP.GE.U32.AND P3, PT, R33, 0x2, PT ;  /* 0x000000022100780c */ /* 0x000fe40003f66070 */
[----:B0-----:R-:W-:Y:S02]  /*04b0*/  ISETP.NE.OR P0, PT, R6, RZ, !P0 ;  /* 0x000000ff0600720c */ /* 0x001fe40004705670 */
[----:B-----5:R-:W-:Y:S02]  /*04c0*/  ISETP.NE.OR P1, PT, R3, RZ, !P1 ;  /* 0x000000ff0300720c */ /* 0x020fe40004f25670 */
[----:B------:R-:W-:-:S04]  /*04d0*/  SHF.R.S32.HI R3, RZ, 0x1f, R2 ;  /* 0x0000001fff037819 */ /* 0x000fc80000011402 */
[----:B------:R-:W-:-:S05]  /*04e0*/  LEA.HI R3, R3, R2, RZ, 0x2 ;  /* 0x0000000203037211 */ /* 0x000fca00078f10ff */
[----:B------:R-:W-:Y:S01]  /*04f0*/  VOTEU.ALL UP0, P0 ;  /* 0x00000000003f7886 */ /* 0x000fe20000000000 */
[----:B------:R-:W-:Y:S01]  /*0500*/  LOP3.LUT R3, R3, 0xfffffffc, RZ, 0xc0, !PT ;  /* 0xfffffffc03037812 */ /* 0x000fe200078ec0ff */
[----:B------:R-:W-:-:S03]  /*0510*/  VOTEU.ALL UP1, P1 ;  /* 0x00000000003f7886 */ /* 0x000fc60000820000 */
[----:B------:R-:W0:Y:S01]  /*0520*/  @!UP0 S2UR UR7, SR_CgaCtaId ;  /* 0x00000000000789c3 */ /* 0x000e220000008800 */
[----:B------:R-:W-:Y:S01]  /*0530*/  @!UP0 UMOV UR6, 0x400 ;  /* 0x0000040000068882 */ /* 0x000fe20000000000 */
[----:B------:R-:W-:-:S04]  /*0540*/  @!UP0 UIADD3 UR4, -UR4, 0x100000, URZ ;  /* 0x0010000004048890 */ /* 0x000fc8000fffe13f */
[----:B------:R-:W-:Y:S02]  /*0550*/  @!UP0 USHF.L.U32 UR5, UR4, 0xb, URZ ;  /* 0x0000000b04058899 */ /* 0x000fe4000800063f */
[----:B------:R-:W-:Y:S01]  /*0560*/  @!UP0 USHF.L.U32 UR4, UR4, 0x1, URZ ;  /* 0x0000000104048899 */ /* 0x000fe2000800063f */
[----:B------:R-:W-:Y:S01]  /*0570*/  IMAD.IADD R0, R2, 0x1, -R3 ;  /* 0x0000000102007824 */ /* 0x000fe200078e0a03 */
[----:B------:R-:W-:Y:S01]  /*0580*/  @!UP1 UMOV UR9, 0x400 ;  /* 0x0000040000099882 */ /* 0x000fe20000000000 */
[----:B------:R-:W-:Y:S01]  /*0590*/  VOTEU.ALL UP2, P1 ;  /* 0x00000000003f7886 */ /* 0x000fe20000840000 */
[----:B------:R-:W-:Y:S01]  /*05a0*/  VOTEU.ALL UP3, P1 ;  /* 0x00000000003f7886 */ /* 0x000fe20000860000 */
[----:B------:R-:W-:Y:S01]  /*05b0*/  VOTEU.ALL UP4, P1 ;  /* 0x00000000003f7886 */ /* 0x000fe20000880000 */
[----:B------:R-:W5:Y:S01]  /*05c0*/  @!UP1 S2UR UR10, SR_CgaCtaId ;  /* 0x00000000000a99c3 */ /* 0x000f620000008800 */
[----:B------:R-:W-:Y:S01]  /*05d0*/  VOTEU.ALL UP5, P1 ;  /* 0x00000000003f7886 */ /* 0x000fe200008a0000 */
[----:B------:R-:W-:-:S04]  /*05e0*/  SHF.R.S32.HI R3, RZ, 0x1f, R4 ;  /* 0x0000001fff037819 */ /* 0x000fc80000011404 */
[----:B------:R-:W-:-:S04]  /*05f0*/  LEA.HI R3, R3, R4, RZ, 0x7 ;  /* 0x0000000403037211 */ /* 0x000fc800078f38ff */
[----:B------:R-:W-:-:S05]  /*0600*/  LOP3.LUT R3, R3, 0xffffff80, RZ, 0xc0, !PT ;  /* 0xffffff8003037812 */ /* 0x000fca00078ec0ff */
[----:B------:R-:W-:Y:S01]  /*0610*/  IMAD.IADD R3, R4, 0x1, -R3 ;  /* 0x0000000104037824 */ /* 0x000fe200078e0a03 */
[----:B0-----:R-:W-:Y:S02]  /*0620*/  @!UP0 ULEA UR8, UR7, UR6, 0x18 ;  /* 0x0000000607088291 */ /* 0x001fe4000f8ec03f */
[----:B------:R-:W-:-:S04]  /*0630*/  @!UP1 UIADD3 UR6, -UR11, 0x100000, URZ ;  /* 0x001000000b069890 */ /* 0x000fc8000fffe13f */
[----:B------:R-:W-:Y:S02]  /*0640*/  @!UP1 USHF.L.U32 UR7, UR6, 0xb, URZ ;  /* 0x0000000b06079899 */ /* 0x000fe4000800063f */
[----:B------:R-:W-:Y:S01]  /*0650*/  @!UP1 USHF.L.U32 UR6, UR6, 0x1, URZ ;  /* 0x0000000106069899 */ /* 0x000fe2000800063f */
[----:B------:R-:W-:Y:S01]  /*0660*/  VOTEU.ALL UP0, P0 ;  /* 0x00000000003f7886 */ /* 0x000fe20000000000 */
[----:B-----5:R-:W-:Y:S01]  /*0670*/  @!UP1 ULEA UR9, UR10, UR9, 0x18 ;  /* 0x000000090a099291 */ /* 0x020fe2000f8ec03f */
[----:B------:R-:W-:Y:S02]  /*0680*/  VOTEU.ALL UP1, P0 ;  /* 0x00000000003f7886 */ /* 0x000fe40000020000 */
[----:B------:R-:W-:Y:S01]  /*0690*/  ULDC.64 UR10, c[0x0][0x598] ;  /* 0x00016600000a7ab9 */ /* 0x000fe20000000a00 */
[----:B------:R-:W-:Y:S01]  /*06a0*/  ISETP.NE.AND P0, PT, R0, 0x3, PT ;  /* 0x000000030000780c */ /* 0x000fe20003f05270 */
[----:B------:R-:W0:Y:S02]  /*06b0*/  FENCE.VIEW.ASYNC.S ;  /* 0x00000000000073c6 */ /* 0x000e240000000000 */
[----:B0-----:R0:W1:Y:S01]  /*06c0*/  @!UP0 SYNCS.EXCH.64 URZ, [UR8+0xe0], UR4 ;  /* 0x0000e004083f85b2 */ /* 0x0010620008000100 */
[----:B------:R-:W-:-:S02]  /*06d0*/  ISETP.NE.U32.AND P1, PT, RZ, UR10, PT ;  /* 0x0000000aff007c0c */ /* 0x000fc4000bf25070 */
[----:B------:R-:W-:Y:S02]  /*06e0*/  ISETP.EQ.OR P0, PT, R0, RZ, !P0 ;  /* 0x000000ff0000720c */ /* 0x000fe40004702670 */
[----:B------:R-:W-:Y:S02]  /*06f0*/  ISETP.NE.AND.EX P1, PT, RZ, UR11, PT, P1 ;  /* 0x0000000bff007c0c */ /* 0x000fe4000bf25310 */
[----:B------:R-:W-:-:S04]  /*0700*/  ISETP.EQ.AND P0, PT, R8, RZ, P0 ;  /* 0x000000ff0800720c */ /* 0x000fc80000702270 */
[----:B------:R-:W-:-:S04]  /*0710*/  SEL R16, RZ, 0x1, !P0 ;  /* 0x00000001ff107807 */ /* 0x000fc80004000000 */
[----:B------:R-:W-:Y:S01]  /*0720*/  SEL R16, R16, 0x2, P3 ;  /* 0x0000000210107807 */ /* 0x000fe20001800000 */
[----:B------:R0:W1:Y:S01]  /*0730*/  @!UP1 SYNCS.EXCH.64 URZ, [UR8+0xe8], UR4 ;  /* 0x0000e804083f95b2 */ /* 0x0000620008000100 */
[----:B------:R-:W-:Y:S01]  /*0740*/  NOP ;  /* 0x0000000000007918 */ /* 0x000fe20000000000 */
[----:B------:R0:W1:Y:S01]  /*0750*/  @!UP2 SYNCS.EXCH.64 URZ, [UR9+0xc0], UR6 ;  /* 0x0000c006093fa5b2 */ /* 0x0000620008000100 */
[----:B------:R0:W1:Y:S01]  /*0760*/  @!UP3 SYNCS.EXCH.64 URZ, [UR9+0xc8], UR6 ;  /* 0x0000c806093fb5b2 */ /* 0x0000620008000100 */
[----:B------:R0:W1:Y:S01]  /*0770*/  @!UP4 SYNCS.EXCH.64 URZ, [UR9+0xd0], UR6 ;  /* 0x0000d006093fc5b2 */ /* 0x0000620008000100 */
[----:B------:R0:W1:Y:S01]  /*0780*/  @!UP5 SYNCS.EXCH.64 URZ, [UR9+0xd8], UR6 ;  /* 0x0000d806093fd5b2 */ /* 0x0000620008000100 */
[----:B------:R-:W-:Y:S01]  /*0790*/  NOP ;  /* 0x0000000000007918 */ /* 0x000fe20000000000 */
[----:B-1234-:R-:W-:Y:S06]  /*07a0*/  BAR.SYNC.DEFER_BLOCKING 0x0 ;  /* 0x0000000000007b1d */ /* 0x01efec0000010000 */
[----:B0-----:R-:W-:Y:S05]  /*07b0*/  @!P1 BRA `(.L_x_4) ;  /* 0x00000000001c9947 */ /* 0x001fea0003800000 */
[----:B------:R-:W0:Y:S02]  /*07c0*/  LDC.64 R6, c[0x0][0x598] ;  /* 0x00016600ff067b82 */ /* 0x000e240000000a00 */
[----:B0-----:R-:W2:Y:S02]  /*07d0*/  LDG.E.64 R6, desc[UR36][R6.64] ;  /* 0x0000002406067981 */ /* 0x001ea4000c1e1b00 */
[----:B--2---:R-:W-:-:S04]  /*07e0*/  ISETP.NE.U32.AND P0, PT, R6, RZ, PT ;  /* 0x000000ff0600720c */ /* 0x004fc80003f05070 */
[----:B------:R-:W-:-:S13]  /*07f0*/  ISETP.NE.AND.EX P0, PT, R7, RZ, PT, P0 ;  /* 0x000000ff0700720c */ /* 0x000fda0003f05300 */
[----:B------:R-:W-:Y:S05]  /*0800*/  @!P0 BRA `(.L_x_4) ;  /* 0x0000000000088947 */ /* 0x000fea0003800000 */
[----:B------:R1:W5:Y:S01]  /*0810*/  LD.E R153, desc[UR36][R6.64] ;  /* 0x0000002406997980 */ /* 0x000362000c101900 */
[----:B------:R-:W-:Y:S05]  /*0820*/  BRA `(.L_x_5) ;  /* 0x0000000000247947 */ /* 0x000fea0003800000 */
.L_x_4:
[----:B------:R-:W-:Y:S02]  /*0830*/  ULDC.64 UR4, c[0x0][0x588] ;  /* 0x0001620000047ab9 */ /* 0x000fe40000000a00 */
[----:B------:R-:W-:-:S04]  /*0840*/  ISETP.NE.U32.AND P0, PT, RZ, UR4, PT ;  /* 0x00000004ff007c0c */ /* 0x000fc8000bf05070 */
[----:B------:R-:W-:-:S13]  /*0850*/  ISETP.NE.AND.EX P0, PT, RZ, UR5, PT, P0 ;  /* 0x00000005ff007c0c */ /* 0x000fda000bf05300 */
[----:B------:R-:W-:Y:S05]  /*0860*/  @!P0 BRA `(.L_x_6) ;  /* 0x00000000000c8947 */ /* 0x000fea0003800000 */
[----:B------:R-:W0:Y:S02]  /*0870*/  LDC.64 R6, c[0x0][0x588] ;  /* 0x00016200ff067b82 */ /* 0x000e240000000a00 */
[----:B0-----:R0:W5:Y:S01]  /*0880*/  LDG.E R153, desc[UR36][R6.64] ;  /* 0x0000002406997981 */ /* 0x001162000c1e1900 */
[----:B------:R-:W-:Y:S05]  /*0890*/  BRA `(.L_x_5) ;  /* 0x0000000000087947 */ /* 0x000fea0003800000 */
.L_x_6:
[----:B------:R-:W-:Y:S02]  /*08a0*/  ULDC UR4, c[0x0][0x580] ;  /* 0x0001600000047ab9 */ /* 0x000fe40000000800 */
[----:B------:R-:W-:-:S07]  /*08b0*/  IMAD.U32 R153, RZ, RZ, UR4 ;  /* 0x00000004ff997e24 */ /* 0x000fce000f8e00ff */
.L_x_5:
[----:B------:R-:W-:Y:S02]  /*08c0*/  ULDC.64 UR4, c[0x0][0x5a0] ;  /* 0x0001680000047ab9 */ /* 0x000fe40000000a00 */
[----:B------:R-:W-:-:S04]  /*08d0*/  ISETP.NE.U32.AND P0, PT, RZ, UR4, PT ;  /* 0x00000004ff007c0c */ /* 0x000fc8000bf05070 */
[----:B------:R-:W-:-:S13]  /*08e0*/  ISETP.NE.AND.EX P0, PT, RZ, UR5, PT, P0 ;  /* 0x00000005ff007c0c */ /* 0x000fda000bf05300 */
[----:B------:R-:W-:Y:S05]  /*08f0*/  @!P0 BRA `(.L_x_7) ;  /* 0x00000000001c8947 */ /* 0x000fea0003800000 */
[----:B01----:R-:W0:Y:S02]  /*0900*/  LDC.64 R6, c[0x0][0x5a0] ;  /* 0x00016800ff067b82 */ /* 0x003e240000000a00 */
[----:B0-----:R-:W2:Y:S02]  /*0910*/  LDG.E.64 R6, desc[UR36][R6.64] ;  /* 0x0000002406067981 */ /* 0x001ea4000c1e1b00 */
[----:B--2---:R-:W-:-:S04]  /*0920*/  ISETP.NE.U32.AND P0, PT, R6, RZ, PT ;  /* 0x000000ff0600720c */ /* 0x004fc80003f05070 */
[----:B------:R-:W-:-:S13]  /*0930*/  ISETP.NE.AND.EX P0, PT, R7, RZ, PT, P0 ;  /* 0x000000ff0700720c */ /* 0x000fda0003f05300 */
[----:B------:R-:W-:Y:S05]  /*0940*/  @!P0 BRA `(.L_x_7) ;  /* 0x0000000000088947 */ /* 0x000fea0003800000 */
[----:B------:R3:W5:Y:S01]  /*0950*/  LD.E R152, desc[UR36][R6.64] ;  /* 0x0000002406987980 */ /* 0x000762000c101900 */
[----:B------:R-:W-:Y:S05]  /*0960*/  BRA `(.L_x_8) ;  /* 0x0000000000247947 */ /* 0x000fea0003800000 */
.L_x_7:
[----:B------:R-:W-:Y:S02]  /*0970*/  ULDC.64 UR4, c[0x0][0x590] ;  /* 0x0001640000047ab9 */ /* 0x000fe40000000a00 */
[----:B------:R-:W-:-:S04]  /*0980*/  ISETP.NE.U32.AND P0, PT, RZ, UR4, PT ;  /* 0x00000004ff007c0c */ /* 0x000fc8000bf05070 */
[----:B------:R-:W-:-:S13]  /*0990*/  ISETP.NE.AND.EX P0, PT, RZ, UR5, PT, P0 ;  /* 0x00000005ff007c0c */ /* 0x000fda000bf05300 */
[----:B------:R-:W-:Y:S05]  /*09a0*/  @!P0 BRA `(.L_x_9) ;  /* 0x00000000000c8947 */ /* 0x000fea0003800000 */
[----:B01----:R-:W0:Y:S02]  /*09b0*/  LDC.64 R6, c[0x0][0x590] ;  /* 0x00016400ff067b82 */ /* 0x003e240000000a00 */
[----:B0-----:R2:W5:Y:S01]  /*09c0*/  LDG.E R152, desc[UR36][R6.64] ;  /* 0x0000002406987981 */ /* 0x001562000c1e1900 */
[----:B------:R-:W-:Y:S05]  /*09d0*/  BRA `(.L_x_8) ;  /* 0x0000000000087947 */ /* 0x000fea0003800000 */
.L_x_9:
[----:B------:R-:W-:Y:S02]  /*09e0*/  ULDC UR4, c[0x0][0x584] ;  /* 0x0001610000047ab9 */ /* 0x000fe40000000800 */
[----:B------:R-:W-:-:S07]  /*09f0*/  IMAD.U32 R152, RZ, RZ, UR4 ;  /* 0x00000004ff987e24 */ /* 0x000fce000f8e00ff */
.L_x_8:
[----:B------:R-:W4:Y:S01]  /*0a00*/  LDC R2, c[0x0][0x65c] ;  /* 0x00019700ff027b82 */ /* 0x000f220000000800 */
[----:B------:R-:W4:Y:S01]  /*0a10*/  S2R R14, SR_CTAID.Y ;  /* 0x00000000000e7919 */ /* 0x000f220000002600 */
[----:B------:R-:W-:Y:S01]  /*0a20*/  ULDC UR6, c[0x0][0x28c] ;  /* 0x0000a30000067ab9 */ /* 0x000fe20000000800 */
[----:B------:R-:W-:Y:S01]  /*0a30*/  ISETP.NE.AND P0, PT, R8, 0x2, PT ;  /* 0x000000020800780c */ /* 0x000fe20003f05270 */
[----:B------:R-:W-:Y:S01]  /*0a40*/  UIADD3 UR6, UR6, 0x3f, URZ ;  /* 0x0000003f06067890 */ /* 0x000fe2000fffe03f */
[----:B0123--:R-:W0:Y:S01]  /*0a50*/  S2R R6, SR_CTAID.X ;  /* 0x0000000000067919 */ /* 0x00fe220000002500 */
[----:B------:R-:W-:Y:S01]  /*0a60*/  IMAD.MOV.U32 R7, RZ, RZ, RZ ;  /* 0x000000ffff077224 */ /* 0x000fe200078e00ff */
[----:B------:R-:W-:Y:S01]  /*0a70*/  UMOV UR39, URZ ;  /* 0x0000003f00277c82 */ /* 0x000fe20008000000 */
[----:B------:R-:W-:Y:S01]  /*0a80*/  USHF.R.S32.HI UR7, URZ, 0x1f, UR6 ;  /* 0x0000001f3f077899 */ /* 0x000fe20008011406 */
[----:B------:R-:W-:Y:S01]  /*0a90*/  UMOV UR38, URZ ;  /* 0x0000003f00267c82 */ /* 0x000fe20008000000 */
[----:B------:R-:W-:-:S02]  /*0aa0*/  ULDC.64 UR8, c[0x0][0x650] ;  /* 0x0001940000087ab9 */ /* 0x000fc40000000a00 */
[----:B------:R-:W-:-:S04]  /*0ab0*/  ULEA.HI UR7, UR7, UR6, URZ, 0x6 ;  /* 0x0000000607077291 */ /* 0x000fc8000f8f303f */
[----:B------:R-:W-:Y:S01]  /*0ac0*/  USHF.R.S32.HI UR40, URZ, 0x6, UR7 ;  /* 0x000000063f287899 */ /* 0x000fe20008011407 */
[----:B----4-:R-:W-:-:S13]  /*0ad0*/  ISETP.NE.AND P1, PT, R2, 0x1, PT ;  /* 0x000000010200780c */ /* 0x010fda0003f25270 */
[----:B------:R-:W0:Y:S01]  /*0ae0*/  @P1 LDC R19, c[0x0][0x10] ;  /* 0x00000400ff131b82 */ /* 0x000e220000000800 */
[----:B------:R-:W-:Y:S02]  /*0af0*/  @P1 IMAD.MOV.U32 R8, RZ, RZ, R14 ;  /* 0x000000ffff081224 */ /* 0x000fe400078e000e */
[----:B------:R-:W-:Y:S02]  /*0b00*/  @P1 IMAD.MOV.U32 R9, RZ, RZ, RZ ;  /* 0x000000ffff091224 */ /* 0x000fe400078e00ff */
[----:B------:R-:W-:-:S03]  /*0b10*/  @P1 IMAD.MOV.U32 R17, RZ, RZ, RZ ;  /* 0x000000ffff111224 */ /* 0x000fc600078e00ff */
[----:B------:R-:W1:Y:S01]  /*0b20*/  @!P1 LDC R11, c[0x0][0xc] ;  /* 0x00000300ff0b9b82 */ /* 0x000e620000000800 */
[----:B------:R-:W-:Y:S01]  /*0b30*/  ULDC UR4, c[0x0][0xc] ;  /* 0x0000030000047ab9 */ /* 0x000fe20000000800 */
[----:B------:R-:W-:Y:S02]  /*0b40*/  ULDC UR5, c[0x0][0x10] ;  /* 0x0000040000057ab9 */ /* 0x000fe40000000800 */
[----:B------:R-:W-:-:S04]  /*0b50*/  UIMAD.WIDE.U32 UR4, UR4, UR5, URZ ;  /* 0x00000005040472a5 */ /* 0x000fc8000f8e003f */
[----:B------:R-:W2:Y:S01]  /*0b60*/  LDC R2, c[0x0][0x14] ;  /* 0x00000500ff027b82 */ /* 0x000ea20000000800 */
[----:B0-----:R-:W-:-:S04]  /*0b70*/  @P1 IMAD.WIDE.U32 R18, R6, R19, R8 ;  /* 0x0000001306121225 */ /* 0x001fc800078e0008 */
[----:B------:R-:W-:Y:S02]  /*0b80*/  @P1 IMAD.IADD R17, R19, 0x1, R17 ;  /* 0x0000000113111824 */ /* 0x000fe400078e0211 */
[----:B-1----:R-:W-:-:S04]  /*0b90*/  @!P1 IMAD.WIDE.U32 R8, R11, R14, R6 ;  /* 0x0000000e0b089225 */ /* 0x002fc800078e0006 */
[----:B------:R-:W-:Y:S02]  /*0ba0*/  @!P1 IMAD.MOV.U32 R18, RZ, RZ, R8 ;  /* 0x000000ffff129224 */ /* 0x000fe400078e0008 */
[----:B------:R-:W-:Y:S02]  /*0bb0*/  @!P1 IMAD.MOV.U32 R17, RZ, RZ, R9 ;  /* 0x000000ffff119224 */ /* 0x000fe400078e0009 */
[----:B--2---:R-:W-:-:S04]  /*0bc0*/  IMAD.WIDE.U32 R12, R2, UR4, RZ ;  /* 0x00000004020c7c25 */ /* 0x004fc8000f8e00ff */
[----:B------:R-:W-:Y:S01]  /*0bd0*/  IMAD R23, R2, UR5, RZ ;  /* 0x0000000502177c24 */ /* 0x000fe2000f8e02ff */
[----:B------:R0:W-:Y:S03]  /*0be0*/  STL.64 [R1], R12 ;  /* 0x0000000c01007387 */ /* 0x0001e60000100a00 */
[----:B------:R-:W-:Y:S01]  /*0bf0*/  IMAD.IADD R23, R13, 0x1, R23 ;  /* 0x000000010d177824 */ /* 0x000fe200078e0217 */
[----:B------:R-:W-:Y:S06]  /*0c00*/  @P0 BRA `(.L_x_10) ;  /* 0x0000000000200947 */ /* 0x000fec0003800000 */
[----:B------:R-:W-:Y:S01]  /*0c10*/  UISETP.GE.U32.AND UP0, UPT, UR40, 0xb, UPT ;  /* 0x0000000b2800788c */ /* 0x000fe2000bf06070 */
[----:B------:R-:W-:Y:S01]  /*0c20*/  IADD3 R18, P0, R18, R12, RZ ;  /* 0x0000000c12127210 */ /* 0x000fe20007f1e0ff */
[----:B------:R-:W-:Y:S01]  /*0c30*/  UIMAD.WIDE.U32 UR4, UR40, -0x45d1745d, URZ ;  /* 0xba2e8ba3280478a5 */ /* 0x000fe2000f8e003f */
[----:B------:R-:W-:-:S03]  /*0c40*/  UMOV UR38, URZ ;  /* 0x0000003f00267c82 */ /* 0x000fc60008000000 */
[----:B------:R-:W-:Y:S01]  /*0c50*/  USHF.R.U32.HI UR4, URZ, 0x3, UR5 ;  /* 0x000000033f047899 */ /* 0x000fe20008011605 */
[----:B------:R-:W-:-:S03]  /*0c60*/  IMAD.X R17, R23, 0x1, R17, P0 ;  /* 0x0000000117117824 */ /* 0x000fc600000e0611 */
[----:B------:R-:W-:Y:S02]  /*0c70*/  UIMAD UR39, UR4, -0xb, UR40 ;  /* 0xfffffff5042778a4 */ /* 0x000fe4000f8e0228 */
[----:B------:R-:W-:-:S12]  /*0c80*/  @UP0 ULOP3.LUT UR38, UR4, 0x1, URZ, 0xc0, !UPT ;  /* 0x0000000104260892 */ /* 0x000fd8000f8ec03f */
.L_x_10:
[----:B------:R-:W-:Y:S01]  /*0c90*/  ISETP.GE.U32.AND P0, PT, R18, UR8, PT ;  /* 0x0000000812007c0c */ /* 0x000fe2000bf06070 */
[----:B------:R-:W-:Y:S01]  /*0ca0*/  IMAD.MOV.U32 R19, RZ, RZ, -0x1 ;  /* 0xffffffffff137424 */ /* 0x000fe200078e00ff */
[----:B------:R-:W-:Y:S01]  /*0cb0*/  PRMT R8, RZ, 0x7610, R8 ;  /* 0x00007610ff087816 */ /* 0x000fe20000000008 */
[----:B------:R-:W-:Y:S01]  /*0cc0*/  IMAD.MOV.U32 R22, RZ, RZ, -0x1 ;  /* 0xffffffffff167424 */ /* 0x000fe200078e00ff */
[----:B------:R-:W-:Y:S01]  /*0cd0*/  ISETP.GE.U32.AND.EX P0, PT, R17, UR9, PT, P0 ;  /* 0x0000000911007c0c */ /* 0x000fe2000bf06100 */
[----:B------:R-:W-:-:S12]  /*0ce0*/  IMAD.MOV.U32 R2, RZ, RZ, -0x1 ;  /* 0xffffffffff027424 */ /* 0x000fd800078e00ff */
[----:B------:R-:W-:Y:S05]  /*0cf0*/  @P0 BRA `(.L_x_11) ;  /* 0x00000004005c0947 */ /* 0x000fea0003800000 */
[----:B------:R-:W1:Y:S01]  /*0d00*/  LDC.64 R20, c[0x0][0x628] ;  /* 0x00018a00ff147b82 */ /* 0x000e620000000a00 */
[----:B------:R-:W-:Y:S02]  /*0d10*/  IMAD.MOV.U32 R8, RZ, RZ, R18 ;  /* 0x000000ffff087224 */ /* 0x000fe400078e0012 */
[----:B------:R-:W-:-:S05]  /*0d20*/  IMAD.MOV.U32 R9, RZ, RZ, R17 ;  /* 0x000000ffff097224 */ /* 0x000fca00078e0011 */
[----:B------:R-:W2:Y:S08]  /*0d30*/  LDC R2, c[0x0][0x630] ;  /* 0x00018c00ff027b82 */ /* 0x000eb00000000800 */
[----:B------:R-:W3:Y:S01]  /*0d40*/  LDC.64 R24, c[0x0][0x620] ;  /* 0x00018800ff187b82 */ /* 0x000ee20000000a00 */
[----:B-1----:R-:W-:-:S04]  /*0d50*/  ISETP.NE.U32.AND P0, PT, R20, RZ, PT ;  /* 0x000000ff1400720c */ /* 0x002fc80003f05070 */
[----:B------:R-:W-:-:S13]  /*0d60*/  ISETP.NE.AND.EX P0, PT, R21, RZ, PT, P0 ;  /* 0x000000ff1500720c */ /* 0x000fda0003f05300 */
[----:B--23--:R-:W-:Y:S05]  /*0d70*/  @!P0 BRA `(.L_x_12) ;  /* 0x0000000000288947 */ /* 0x00cfea0003800000 */
[----:B0-----:R-:W0:Y:S02]  /*0d80*/  LDC R13, c[0x0][0x634] ;  /* 0x00018d00ff0d7b82 */ /* 0x001e240000000800 */
[----:B0-----:R-:W-:-:S05]  /*0d90*/  IADD3 R13, P0, R18, R13, RZ ;  /* 0x0000000d120d7210 */ /* 0x001fca0007f1e0ff */
[----:B------:R-:W-:-:S04]  /*0da0*/  IMAD.X R15, RZ, RZ, R17, P0 ;  /* 0x000000ffff0f7224 */ /* 0x000fc800000e0611 */
[----:B------:R-:W-:-:S04]  /*0db0*/  IMAD.WIDE.U32 R8, R15, R20, RZ ;  /* 0x000000140f087225 */ /* 0x000fc800078e00ff */
[----:B------:R-:W-:-:S04]  /*0dc0*/  IMAD.WIDE.U32 R10, P0, R13, R21, R8 ;  /* 0x000000150d0a7225 */ /* 0x000fc80007800008 */
[----:B------:R-:W-:-:S04]  /*0dd0*/  IMAD.WIDE.U32 R8, R13, R20, RZ ;  /* 0x000000140d087225 */ /* 0x000fc800078e00ff */
[----:B------:R-:W-:Y:S01]  /*0de0*/  IMAD.X R13, RZ, RZ, RZ, P0 ;  /* 0x000000ffff0d7224 */ /* 0x000fe200000e06ff */
[----:B------:R-:W-:Y:S01]  /*0df0*/  IADD3 RZ, P0, R9, R10, RZ ;  /* 0x0000000a09ff7210 */ /* 0x000fe20007f1e0ff */
[----:B------:R-:W-:-:S04]  /*0e00*/  IMAD.MOV.U32 R12, RZ, RZ, R11 ;  /* 0x000000ffff0c7224 */ /* 0x000fc800078e000b */
[----:B------:R-:W-:-:S08]  /*0e10*/  IMAD.WIDE.U32.X R8, R15, R21, R12, P0 ;  /* 0x000000150f087225 */ /* 0x000fd000000e040c */
.L_x_12:
[-CC-:B------:R-:W-:Y:S01]  /*0e20*/  SHF.R.U64 R31, R8, R2.reuse, R9.reuse ;  /* 0x00000002081f7219 */ /* 0x180fe20000001209 */
[----:B0-----:R-:W0:Y:S01]  /*0e30*/  LDC R12, c[0x0][0x618] ;  /* 0x00018600ff0c7b82 */ /* 0x001e220000000800 */
[----:B------:R-:W-:Y:S01]  /*0e40*/  SHF.R.U32.HI R7, RZ, R2, R9 ;  /* 0x00000002ff077219 */ /* 0x000fe20000011609 */
[----:B------:R-:W-:Y:S01]  /*0e50*/  ULDC UR4, c[0x0][0x150] ;  /* 0x0000540000047ab9 */ /* 0x000fe20000000800 */
[----:B------:R-:W-:Y:S01]  /*0e60*/  IADD3 R11, P0, RZ, -R31, RZ ;  /* 0x8000001fff0b7210 */ /* 0x000fe20007f1e0ff */
[----:B------:R-:W-:Y:S01]  /*0e70*/  IMAD.MOV.U32 R19, RZ, RZ, R17 ;  /* 0x000000ffff137224 */ /* 0x000fe200078e0011 */
[----:B------:R-:W-:-:S03]  /*0e80*/  I2FP.F32.U32 R2, R6 ;  /* 0x0000000600027245 */ /* 0x000fc60000201000 */
[----:B------:R-:W1:Y:S01]  /*0e90*/  LDC.64 R26, c[0x0][0x640] ;  /* 0x00019000ff1a7b82 */ /* 0x000e620000000a00 */
[----:B------:R-:W-:Y:S02]  /*0ea0*/  IMAD.X R13, RZ, RZ, ~R7, P0 ;  /* 0x000000ffff0d7224 */ /* 0x000fe400000e0e07 */
[----:B------:R-:W-:Y:S01]  /*0eb0*/  FMUL R2, R2, UR4 ;  /* 0x0000000402027c20 */ /* 0x000fe20008400000 */
[----:B------:R-:W-:Y:S01]  /*0ec0*/  IMAD.WIDE.U32 R8, R11, R24, R18 ;  /* 0x000000180b087225 */ /* 0x000fe200078e0012 */
[----:B------:R-:W-:-:S03]  /*0ed0*/  ULDC UR4, c[0x0][0x154] ;  /* 0x0000550000047ab9 */ /* 0x000fc60000000800 */
[----:B------:R-:W-:Y:S01]  /*0ee0*/  IMAD R10, R13, R24, RZ ;  /* 0x000000180d0a7224 */ /* 0x000fe200078e02ff */
[----:B------:R-:W2:Y:S01]  /*0ef0*/  LDC R7, c[0x0][0x144] ;  /* 0x00005100ff077b82 */ /* 0x000ea20000000800 */
[----:B------:R-:W3:Y:S02]  /*0f00*/  F2I.U32.TRUNC.NTZ R2, R2 ;  /* 0x0000000200027305 */ /* 0x000ee4000020f000 */
[----:B------:R-:W-:-:S04]  /*0f10*/  IMAD R11, R11, R25, R10 ;  /* 0x000000190b0b7224 */ /* 0x000fc800078e020a */
[----:B------:R-:W-:Y:S01]  /*0f20*/  IMAD.IADD R9, R9, 0x1, R11 ;  /* 0x0000000109097824 */ /* 0x000fe200078e020b */
[----:B------:R-:W4:Y:S01]  /*0f30*/  LDC R22, c[0x0][0x608] ;  /* 0x00018200ff167b82 */ /* 0x000f220000000800 */
[----:B------:R-:W-:-:S03]  /*0f40*/  IMAD.MOV.U32 R11, RZ, RZ, -0x1 ;  /* 0xffffffffff0b7424 */ /* 0x000fc600078e00ff */
[--C-:B0-----:R-:W-:Y:S02]  /*0f50*/  SHF.R.U64 R20, R8, R12, R9.reuse ;  /* 0x0000000c08147219 */ /* 0x101fe40000001209 */
[----:B------:R-:W-:Y:S02]  /*0f60*/  I2FP.F32.U32 R8, R14 ;  /* 0x0000000e00087245 */ /* 0x000fe40000201000 */
[----:B------:R-:W0:Y:S01]  /*0f70*/  LDC R24, c[0x0][0x658] ;  /* 0x00019600ff187b82 */ /* 0x000e220000000800 */
[----:B-1----:R-:W-:Y:S01]  /*0f80*/  ISETP.NE.U32.AND P0, PT, R26, RZ, PT ;  /* 0x000000ff1a00720c */ /* 0x002fe20003f05070 */
[----:B---3--:R-:W-:Y:S02]  /*0f90*/  IMAD.MOV R10, RZ, RZ, -R2 ;  /* 0x000000ffff0a7224 */ /* 0x008fe400078e0a02 */
[----:B------:R-:W-:Y:S01]  /*0fa0*/  FMUL R8, R8, UR4 ;  /* 0x0000000408087c20 */ /* 0x000fe20008400000 */
[----:B------:R-:W-:Y:S02]  /*0fb0*/  SHF.R.U32.HI R9, RZ, R12, R9 ;  /* 0x0000000cff097219 */ /* 0x000fe40000011609 */
[----:B------:R-:W-:Y:S01]  /*0fc0*/  ISETP.NE.AND.EX P0, PT, R27, RZ, PT, P0 ;  /* 0x000000ff1b00720c */ /* 0x000fe20003f05300 */
[----:B------:R1:W3:Y:S01]  /*0fd0*/  F2I.U32.TRUNC.NTZ R15, R8 ;  /* 0x00000008000f7305 */ /* 0x0002e2000020f000 */
[----:B------:R-:W1:Y:S01]  /*0fe0*/  LDC R19, c[0x0][0x148] ;  /* 0x00005200ff137b82 */ /* 0x000e620000000800 */
[----:B--2---:R-:W-:-:S07]  /*0ff0*/  IMAD R2, R7, R10, R6 ;  /* 0x0000000a07027224 */ /* 0x004fce00078e0206 */
[----:B------:R-:W2:Y:S01]  /*1000*/  LDC R25, c[0x0][0x600] ;  /* 0x00018000ff197b82 */ /* 0x000ea20000000800 */
[-CC-:B----4-:R-:W-:Y:S02]  /*1010*/  SHF.R.U64 R32, R20, R22.reuse, R9.reuse ;  /* 0x0000001614207219 */ /* 0x190fe40000001209 */
[----:B------:R-:W-:Y:S01]  /*1020*/  SHF.R.U32.HI R7, RZ, R22, R9 ;  /* 0x00000016ff077219 */ /* 0x000fe20000011609 */
[----:B------:R-:W-:-:S04]  /*1030*/  IMAD.MOV.U32 R9, RZ, RZ, 0x1 ;  /* 0x00000001ff097424 */ /* 0x000fc800078e00ff */
[----:B------:R-:W4:Y:S01]  /*1040*/  LDC R28, c[0x0][0x648] ;  /* 0x00019200ff1c7b82 */ /* 0x000f220000000800 */
[-C--:B0-----:R-:W-:Y:S02]  /*1050*/  SHF.L.U32 R6, R11, R24.reuse, RZ ;  /* 0x000000180b067219 */ /* 0x081fe400000006ff */
[--C-:B------:R-:W-:Y:S02]  /*1060*/  SHF.R.U64 R22, R32, R24, R7.reuse ;  /* 0x0000001820167219 */ /* 0x100fe40000001207 */
[----:B------:R-:W-:Y:S02]  /*1070*/  LOP3.LUT R13, RZ, R6, RZ, 0x33, !PT ;  /* 0x00000006ff0d7212 */ /* 0x000fe400078e33ff */
[-C--:B------:R-:W-:Y:S01]  /*1080*/  SHF.R.U32.HI R7, RZ, R24.reuse, R7 ;  /* 0x00000018ff077219 */ /* 0x080fe20000011607 */
[----:B------:R-:W0:Y:S01]  /*1090*/  LDC R29, c[0x0][0x638] ;  /* 0x00018e00ff1d7b82 */ /* 0x000e220000000800 */
[----:B------:R-:W-:Y:S01]  /*10a0*/  SHF.L.U32 R12, R9, R24, RZ ;  /* 0x00000018090c7219 */ /* 0x000fe200000006ff */
[----:B------:R-:W-:-:S06]  /*10b0*/  IMAD.MOV.U32 R6, RZ, RZ, R22 ;  /* 0x000000ffff067224 */ /* 0x000fcc00078e0016 */
[----:B------:R-:W0:Y:S01]  /*10c0*/  LDC R30, c[0x0][0x610] ;  /* 0x00018400ff1e7b82 */ /* 0x000e220000000800 */
[----:B-1-3--:R-:W-:Y:S05]  /*10d0*/  @!P0 BRA `(.L_x_13) ;  /* 0x0000000000288947 */ /* 0x00afea0003800000 */
[----:B------:R-:W1:Y:S02]  /*10e0*/  LDC R11, c[0x0][0x64c] ;  /* 0x00019300ff0b7b82 */ /* 0x000e640000000800 */
[----:B-1----:R-:W-:-:S05]  /*10f0*/  IADD3 R11, P0, R22, R11, RZ ;  /* 0x0000000b160b7210 */ /* 0x002fca0007f1e0ff */
        /* <DEDUP_REMOVED lines=8> */
.L_x_13:
[----:B----4-:R-:W-:Y:S01]  /*1180*/  SHF.R.U64 R6, R6, R28, R7 ;  /* 0x0000001c06067219 */ /* 0x010fe20000001207 */
[----:B--2---:R-:W-:Y:S01]  /*1190*/  VIADD R7, R25, 0xffffffff ;  /* 0xffffffff19077836 */ /* 0x004fe20000000000 */
[----:B------:R-:W-:Y:S01]  /*11a0*/  LOP3.LUT R13, R32, R13, RZ, 0xc0, !PT ;  /* 0x0000000d200d7212 */ /* 0x000fe200078ec0ff */
[----:B------:R-:W-:Y:S02]  /*11b0*/  IMAD.MOV R15, RZ, RZ, -R15 ;  /* 0x000000ffff0f7224 */ /* 0x000fe400078e0a0f */
[----:B------:R-:W-:Y:S01]  /*11c0*/  IMAD.MOV R8, RZ, RZ, -R6 ;  /* 0x000000ffff087224 */ /* 0x000fe200078e0a06 */
[----:B------:R-:W-:Y:S01]  /*11d0*/  LOP3.LUT R7, R20, R7, RZ, 0xc0, !PT ;  /* 0x0000000714077212 */ /* 0x000fe200078ec0ff */
[----:B------:R-:W-:Y:S02]  /*11e0*/  IMAD R13, R12, R6, R13 ;  /* 0x000000060c0d7224 */ /* 0x000fe400078e020d */
[----:B------:R-:W-:Y:S02]  /*11f0*/  @P1 IMAD R2, R19, R15, R14 ;  /* 0x0000000f13021224 */ /* 0x000fe400078e020e */
[----:B0-----:R-:W-:-:S02]  /*1200*/  IMAD R6, R8, R29, R22 ;  /* 0x0000001d08067224 */ /* 0x001fc400078e0216 */
[----:B------:R-:W-:Y:S02]  /*1210*/  IMAD R2, R13, R30, R2 ;  /* 0x0000001e0d027224 */ /* 0x000fe400078e0202 */
[----:B------:R-:W-:Y:S02]  /*1220*/  IMAD R19, R6, R25, R7 ;  /* 0x0000001906137224 */ /* 0x000fe400078e0207 */
[----:B------:R-:W-:-:S03]  /*1230*/  IMAD.MOV.U32 R8, RZ, RZ, 0x1 ;  /* 0x00000001ff087424 */ /* 0x000fc600078e00ff */
[----:B------:R-:W-:Y:S02]  /*1240*/  SEL R22, R19, R2, !P1 ;  /* 0x0000000213167207 */ /* 0x000fe40004800000 */
[----:B------:R-:W-:Y:S01]  /*1250*/  SEL R19, R2, R19, !P1 ;  /* 0x0000001302137207 */ /* 0x000fe20004800000 */
[----:B------:R-:W-:-:S07]  /*1260*/  IMAD.MOV.U32 R2, RZ, RZ, R31 ;  /* 0x000000ffff027224 */ /* 0x000fce00078e001f */
.L_x_11:
[----:B------:R-:W-:Y:S05]  /*1270*/  @!P2 BRA `(.L_x_14) ;  /* 0x000000740090a947 */ /* 0x000fea0003800000 */
[----:B------:R-:W-:-:S13]  /*1280*/  ISETP.GT.U32.AND P0, PT, R33, 0x1, PT ;  /* 0x000000012100780c */ /* 0x000fda0003f04070 */
[----:B------:R-:W-:Y:S05]  /*1290*/  @P0 EXIT ;  /* 0x000000000000094d */ /* 0x000fea0003800000 */
.L_x_15:
[----:B------:R-:W-:-:S08]  /*12a0*/  NOP ;  /* 0x0000000000007918 */ /* 0x000fd00000000000 */
[----:B------:R-:W1:Y:S02]  /*12b0*/  USETMAXREG.TRY_ALLOC.CTAPOOL UP0, 0xe8 ;  /* 0x000000e8000079c8 */ /* 0x000e640008000600 */
[----:B-1----:R-:W-:-:S13]  /*12c0*/  PLOP3.LUT P0, PT, PT, PT, UP0, 0x80, 0x0 ;  /* 0x000000000000781c */ /* 0x002fda0003f0f008 */
[----:B------:R-:W-:Y:S05]  /*12d0*/  @!P0 BRA `(.L_x_15) ;  /* 0xfffffffc00f08947 */ /* 0x000fea000383ffff */
[----:B------:R-:W-:-:S13]  /*12e0*/  LOP3.LUT P0, RZ, R8, 0xff, RZ, 0xc0, !PT ;  /* 0x000000ff08ff7812 */ /* 0x000fda000780c0ff */
[----:B------:R-:W-:Y:S05]  /*12f0*/  @!P0 EXIT ;  /* 0x000000000000894d */ /* 0x000fea0003800000 */
[----:B------:R-:W1:Y:S01]  /*1300*/  S2UR UR4, SR_CgaCtaId ;  /* 0x00000000000479c3 */ /* 0x000e620000008800 */
[----:B------:R-:W-:Y:S01]  /*1310*/  VIADD R6, R5, 0xffffffff ;  /* 0xffffffff05067836 */ /* 0x000fe20000000000 */
[----:B------:R-:W-:Y:S01]  /*1320*/  SHF.R.S32.HI R0, RZ, 0x1f, R3 ;  /* 0x0000001fff007819 */ /* 0x000fe20000011403 */
[----:B------:R-:W-:Y:S01]  /*1330*/  UMOV UR41, 0x400 ;  /* 0x0000040000297882 */ /* 0x000fe20000000000 */
[----:B------:R-:W-:Y:S02]  /*1340*/  UISETP.LT.AND UP0, UPT, UR40, 0x1, UPT ;  /* 0x000000012800788c */ /* 0x000fe4000bf01270 */
[----:B------:R-:W-:Y:S01]  /*1350*/  R2UR UR42, R6 ;  /* 0x00000000062a72ca */ /* 0x000fe200000e0000 */
[----:B------:R-:W-:Y:S01]  /*1360*/  ULDC UR5, c[0x0][0x284] ;  /* 0x0000a10000057ab9 */ /* 0x000fe20000000800 */
[CC--:B------:R-:W-:Y:S01]  /*1370*/  LEA.HI R4, R0.reuse, R3.reuse, RZ, 0x2 ;  /* 0x0000000300047211 */ /* 0x0c0fe200078f10ff */
[----:B------:R-:W-:Y:S01]  /*1380*/  USEL UR43, UR40, 0x1, UP0 ;  /* 0x00000001282b7887 */ /* 0x000fe20008000000 */
[----:B------:R-:W-:Y:S01]  /*1390*/  LEA.HI R0, R0, R3, RZ, 0x5 ;  /* 0x0000000300007211 */ /* 0x000fe200078f28ff */
[----:B------:R-:W-:Y:S01]  /*13a0*/  USHF.L.U32 UR44, UR40, 0x1, URZ ;  /* 0x00000001282c7899 */ /* 0x000fe2000800063f */
[--C-:B------:R-:W-:Y:S01]  /*13b0*/  SHF.R.S32.HI R154, RZ, 0x2, R4.reuse ;  /* 0x00000002ff9a7819 */ /* 0x100fe20000011404 */
[----:B------:R-:W-:Y:S01]  /*13c0*/  UIADD3 UR43, -UR43, UR40, URZ ;  /* 0x000000282b2b7290 */ /* 0x000fe2000fffe13f */
[----:B------:R-:W-:-:S02]  /*13d0*/  SHF.R.S32.HI R5, RZ, 0x1f, R4 ;  /* 0x0000001fff057819 */ /* 0x000fc40000011404 */
[----:B------:R-:W-:Y:S02]  /*13e0*/  LOP3.LUT R156, R4, 0xfffffffc, RZ, 0xc0, !PT ;  /* 0xfffffffc049c7812 */ /* 0x000fe400078ec0ff */
[----:B------:R-:W-:Y:S01]  /*13f0*/  LEA.HI R5, R5, R154, RZ, 0x3 ;  /* 0x0000009a05057211 */ /* 0x000fe200078f18ff */
[----:B------:R-:W-:Y:S01]  /*1400*/  USHF.L.U32 UR42, UR42, 0x3, URZ ;  /* 0x000000032a2a7899 */ /* 0x000fe2000800063f */
[----:B------:R-:W-:Y:S01]  /*1410*/  ISETP.NE.AND P0, PT, R6, RZ, PT ;  /* 0x000000ff0600720c */ /* 0x000fe20003f05270 */
[----:B------:R-:W-:Y:S01]  /*1420*/  IMAD.IADD R156, R3, 0x1, -R156 ;  /* 0x00000001039c7824 */ /* 0x000fe200078e0a9c */
[----:B------:R-:W-:Y:S01]  /*1430*/  LOP3.LUT R5, R5, 0xfffffff8, RZ, 0xc0, !PT ;  /* 0xfffffff805057812 */ /* 0x000fe200078ec0ff */
[----:B-1----:R-:W-:Y:S02]  /*1440*/  ULEA UR41, UR4, UR41, 0x18 ;  /* 0x0000002904297291 */ /* 0x002fe4000f8ec03f */
[----:B------:R-:W-:Y:S01]  /*1450*/  IMAD.U32 R158, RZ, RZ, UR42 ;  /* 0x0000002aff9e7e24 */ /* 0x000fe2000f8e00ff */
[----:B------:R-:W-:Y:S01]  /*1460*/  SEL R163, RZ, 0x1, P0 ;  /* 0x00000001ffa37807 */ /* 0x000fe20000000000 */
[----:B------:R-:W-:Y:S01]  /*1470*/  IMAD.IADD R154, R154, 0x1, -R5 ;  /* 0x000000019a9a7824 */ /* 0x000fe200078e0a05 */
[----:B------:R-:W-:Y:S01]  /*1480*/  UIADD3 UR45, UR41, 0xc0, URZ ;  /* 0x000000c0292d7890 */ /* 0x000fe2000fffe03f */
[----:B------:R-:W-:-:S02]  /*1490*/  SHF.R.S32.HI R5, RZ, 0x5, R0 ;  /* 0x00000005ff057819 */ /* 0x000fc40000011400 */
[C---:B------:R-:W-:Y:S02]  /*14a0*/  LOP3.LUT R160, R158.reuse, 0x8, RZ, 0xc0, !PT ;  /* 0x000000089ea07812 */ /* 0x040fe400078ec0ff */
[--C-:B------:R-:W-:Y:S01]  /*14b0*/  SHF.R.S32.HI R155, RZ, 0x1f, R154.reuse ;  /* 0x0000001fff9b7819 */ /* 0x100fe2000001149a */
[C-C-:B------:R-:W-:Y:S01]  /*14c0*/  IMAD R161, R5.reuse, -0x10, -R154.reuse ;  /* 0xfffffff005a17824 */ /* 0x140fe200078e0a9a */
[----:B------:R-:W-:Y:S01]  /*14d0*/  LOP3.LUT R158, R158, 0x8, RZ, 0xc, !PT ;  /* 0x000000089e9e7812 */ /* 0x000fe200078e0cff */
[----:B------:R-:W-:Y:S01]  /*14e0*/  IMAD.U32 R159, RZ, RZ, UR45 ;  /* 0x0000002dff9f7e24 */ /* 0x000fe2000f8e00ff */
[----:B------:R-:W-:Y:S01]  /*14f0*/  LOP3.LUT R160, R160, 0x18, RZ, 0x3c, !PT ;  /* 0x00000018a0a07812 */ /* 0x000fe200078e3cff */
[----:B------:R-:W-:-:S04]  /*1500*/  IMAD.WIDE R154, R5, 0x10, R154 ;  /* 0x00000010059a7825 */ /* 0x000fc800078e029a */
[----:B------:R-:W-:Y:S02]  /*1510*/  VIADD R157, R159, UR42 ;  /* 0x0000002a9f9d7c36 */ /* 0x000fe40008000000 */
[----:B------:R-:W-:-:S07]  /*1520*/  VIADD R161, R161, UR5 ;  /* 0x00000005a1a17c36 */ /* 0x000fce0008000000 */
.L_x_295:
[----:B------:R-:W-:Y:S01]  /*1530*/  SHF.L.U32 R0, R163, 0x1f, RZ ;  /* 0x0000001fa3007819 */ /* 0x000fe200000006ff */
[----:B------:R-:W-:Y:S02]  /*1540*/  ULDC UR4, c[0x0][0x28c] ;  /* 0x0000a30000047ab9 */ /* 0x000fe40000000800 */
[----:B------:R-:W-:Y:S01]  /*1550*/  ISETP.LT.AND P1, PT, RZ, UR4, PT ;  /* 0x00000004ff007c0c */ /* 0x000fe2000bf21270 */
[----:B-1----:R-:W1:Y:S02]  /*1560*/  SYNCS.PHASECHK.TRANS64.TRYWAIT P0, [R159+UR42], R0 ;  /* 0x000000009f0075a7 */ /* 0x002e64000800016a */
[----:B-1-34-:R-:W-:Y:S10]  /*1570*/  @!P0 BRA `(.L_x_16) ;  /* 0x0000008400c48947 */ /* 0x01aff40003800000 */
.L_x_324:
[----:B------:R-:W-:Y:S05]  /*1580*/  @P1 BRA `(.L_x_17) ;  /* 0x0000000000401947 */ /* 0x000fea0003800000 */
[----:B-1----:R-:W-:Y:S01]  /*1590*/  MOV R0, 0x0 ;  /* 0x0000000000007802 */ /* 0x002fe20000000f00 */
[----:B------:R-:W-:Y:S01]  /*15a0*/  ULDC.64 UR4, c[0x4][0x68] ;  /* 0x01001a0000047ab9 */ /* 0x000fe20000000a00 */
[----:B------:R-:W-:Y:S01]  /*15b0*/  ULDC.64 UR6, c[0x4][0x8] ;  /* 0x0100020000067ab9 */ /* 0x000fe20000000a00 */
[----:B------:R-:W-:Y:S01]  /*15c0*/  IMAD.U32 R4, RZ, RZ, UR4 ;  /* 0x00000004ff047e24 */ /* 0x000fe2000f8e00ff */
[----:B------:R1:W2:Y:S01]  /*15d0*/  LDC.64 R14, c[0x4][R0] ;  /* 0x01000000000e7b82 */ /* 0x0002a20000000a00 */
[----:B------:R-:W-:Y:S01]  /*15e0*/  IMAD.U32 R5, RZ, RZ, UR5 ;  /* 0x00000005ff057e24 */ /* 0x000fe2000f8e00ff */
[----:B------:R-:W-:Y:S01]  /*15f0*/  ULDC.64 UR4, c[0x4][0x70] ;  /* 0x01001c0000047ab9 */ /* 0x000fe20000000a00 */
[----:B------:R-:W-:Y:S02]  /*1600*/  IMAD.U32 R10, RZ, RZ, UR6 ;  /* 0x00000006ff0a7e24 */ /* 0x000fe4000f8e00ff */
[----:B------:R-:W-:Y:S02]  /*1610*/  IMAD.U32 R6, RZ, RZ, UR4 ;  /* 0x00000004ff067e24 */ /* 0x000fe4000f8e00ff */
[----:B------:R-:W-:-:S02]  /*1620*/  IMAD.U32 R7, RZ, RZ, UR5 ;  /* 0x00000005ff077e24 */ /* 0x000fc4000f8e00ff */
[----:B------:R-:W-:Y:S02]  /*1630*/  IMAD.U32 R11, RZ, RZ, UR7 ;  /* 0x00000007ff0b7e24 */ /* 0x000fe4000f8e00ff */
[----:B------:R-:W-:Y:S02]  /*1640*/  IMAD.MOV.U32 R8, RZ, RZ, 0x1e1 ;  /* 0x000001e1ff087424 */ /* 0x000fe400078e00ff */
[----:B0-----:R-:W-:Y:S02]  /*1650*/  IMAD.MOV.U32 R12, RZ, RZ, 0x1 ;  /* 0x00000001ff0c7424 */ /* 0x001fe400078e00ff */
[----:B-1----:R-:W-:-:S07]  /*1660*/  IMAD.MOV.U32 R13, RZ, RZ, RZ ;  /* 0x000000ffff0d7224 */ /* 0x002fce00078e00ff */
[----:B------:R-:W-:-:S07]  /*1670*/  LEPC R20, `(.L_x_17) ;  /* 0x000000001014794e */ /* 0x000fce0000000000 */
[----:B--2--5:R-:W-:Y:S05]  /*1680*/  CALL.ABS.NOINC R14 ;  /* 0x000000000e007343 */ /* 0x024fea0003c00000 */
.L_x_17:
[----:B-1----:R-:W-:-:S04]  /*1690*/  LOP3.LUT R0, R16, 0x1, RZ, 0xfc, !PT ;  /* 0x0000000110007812 */ /* 0x002fc800078efcff */
[----:B------:R-:W-:-:S13]  /*16a0*/  ISETP.NE.AND P0, PT, R0, 0x3, PT ;  /* 0x000000030000780c */ /* 0x000fda0003f05270 */
[----:B------:R-:W-:Y:S05]  /*16b0*/  @!P0 BRA `(.L_x_18) ;  /* 0x0000000000048947 */ /* 0x000fea0003800000 */
[----:B------:R-:W-:Y:S01]  /*16c0*/  BPT.TRAP 0x1 ;  /* 0x000000040000795c */ /* 0x000fe20000300000 */
.L_x_18:
[----:B------:R-:W-:Y:S02]  /*16d0*/  IMAD.U32 R3, RZ, RZ, UR39 ;  /* 0x00000027ff037e24 */ /* 0x000fe4000f8e00ff */
[----:B------:R-:W-:-:S03]  /*16e0*/  IMAD.U32 R0, RZ, RZ, UR38 ;  /* 0x00000026ff007e24 */ /* 0x000fc6000f8e00ff */
[----:B------:R-:W-:Y:S02]  /*16f0*/  LEA R3, R3, UR41, 0x3 ;  /* 0x0000002903037c11 */ /* 0x000fe4000f8e18ff */
[----:B------:R-:W-:-:S04]  /*1700*/  SHF.L.U32 R0, R0, 0x1f, RZ ;  /* 0x0000001f00007819 */ /* 0x000fc800000006ff */
[----:B------:R1:W2:Y:S01]  /*1710*/  SYNCS.PHASECHK.TRANS64.TRYWAIT P1, [R3+URZ], R0 ;  /* 0x00000000030075a7 */ /* 0x0002a2000802017f */
[----:B------:R-:W-:Y:S05]  /*1720*/  @!P0 BRA `(.L_x_19) ;  /* 0x0000000000048947 */ /* 0x000fea0003800000 */
[----:B------:R-:W-:Y:S01]  /*1730*/  BPT.TRAP 0x1 ;  /* 0x000000040000795c */ /* 0x000fe20000300000 */
.L_x_19:
[----:B------:R-:W-:-:S05]  /*1740*/  IMAD.U32 R4, RZ, RZ, UR43 ;  /* 0x0000002bff047e24 */ /* 0x000fca000f8e00ff */
[----:B------:R-:W-:Y:S01]  /*1750*/  ISETP.GE.AND P2, PT, R4, 0x1, PT ;  /* 0x000000010400780c */ /* 0x000fe20003f46270 */
[----:B--2---:R-:W-:-:S12]  /*1760*/  @P1 BRA `(.L_x_20) ;  /* 0x0000000000081947 */ /* 0x004fd80003800000 */
[----:B------:R-:W2:Y:S02]  /*1770*/  SYNCS.PHASECHK.TRANS64.TRYWAIT P1, [R3+URZ], R0 ;  /* 0x00000000030075a7 */ /* 0x000ea4000802017f */
[----:B--2---:R-:W-:Y:S05]  /*1780*/  @!P1 BRA `(.L_x_21) ;  /* 0x0000008400549947 */ /* 0x004fea0003800000 */
.L_x_20:
[----:B------:R-:W-:Y:S05]  /*1790*/  WARPSYNC.ALL ;  /* 0x0000000000007948 */ /* 0x000fea0003800000 */
[----:B------:R-:W-:Y:S01]  /*17a0*/  UIADD3 UR4, UR41, 0x180, URZ ;  /* 0x0000018029047890 */ /* 0x000fe2000fffe03f */
[----:B------:R-:W-:Y:S01]  /*17b0*/  WARPGROUP.ARRIVE ;  /* 0x00000000000079c5 */ /* 0x000fe20000000000 */
[----:B------:R-:W-:Y:S02]  /*17c0*/  UIADD3 UR5, UR41, 0xb180, URZ ;  /* 0x0000b18029057890 */ /* 0x000fe4000fffe03f */
[----:B------:R-:W-:Y:S02]  /*17d0*/  USHF.R.U32.HI UR4, URZ, 0x4, UR4 ;  /* 0x000000043f047899 */ /* 0x000fe40008011604 */
[----:B------:R-:W-:-:S02]  /*17e0*/  USHF.R.U32.HI UR5, URZ, 0x4, UR5 ;  /* 0x000000043f057899 */ /* 0x000fc40008011605 */
[----:B------:R-:W-:Y:S02]  /*17f0*/  ULOP3.LUT UR4, UR4, 0x3fff, URZ, 0xc0, !UPT ;  /* 0x00003fff04047892 */ /* 0x000fe4000f8ec03f */
[----:B------:R-:W-:Y:S02]  /*1800*/  ULOP3.LUT UR5, UR5, 0x3fff, URZ, 0xc0, !UPT ;  /* 0x00003fff05057892 */ /* 0x000fe4000f8ec03f */
[----:B------:R-:W-:Y:S02]  /*1810*/  ULOP3.LUT UR11, UR4, 0x10000, URZ, 0xfc, !UPT ;  /* 0x00010000040b7892 */ /* 0x000fe4000f8efc3f */
[----:B------:R-:W-:Y:S02]  /*1820*/  ULOP3.LUT UR10, UR5, 0x10000, URZ, 0xfc, !UPT ;  /* 0x00010000050a7892 */ /* 0x000fe4000f8efc3f */
[----:B------:R-:W-:Y:S02]  /*1830*/  ULEA UR4, UR39, UR11, 0x8 ;  /* 0x0000000b27047291 */ /* 0x000fe4000f8e403f */
[----:B------:R-:W-:Y:S01]  /*1840*/  ULEA UR6, UR39, UR10, 0xa ;  /* 0x0000000a27067291 */ /* 0x000fe2000f8e503f */
[----:B------:R-:W-:Y:S01]  /*1850*/  UMOV UR5, 0x80000020 ;  /* 0x8000002000057882 */ /* 0x000fe20000000000 */
[----:B------:R-:W-:-:S07]  /*1860*/  UMOV UR7, 0x80000020 ;  /* 0x8000002000077882 */ /* 0x000fce0000000000 */
[----:B------:R-:W-:Y:S01]  /*1870*/  IGMMA.64x256x32.S8.S8 R24, gdesc[UR4], RZ, !UPT, gsb0 ;  /* 0x06600000041879f1 */ /* 0x000fe2000c0410ff */
[----:B------:R-:W-:Y:S02]  /*1880*/  UIADD3 UR4, UR4, 0x2, URZ ;  /* 0x0000000204047890 */ /* 0x000fe4000fffe03f */
[----:B------:R-:W-:Y:S01]  /*1890*/  UIADD3 UR6, UR6, 0x2, URZ ;  /* 0x0000000206067890 */ /* 0x000fe2000fffe03f */
[----:B------:R-:W-:Y:S01]  /*18a0*/  UMOV UR5, 0x80000020 ;  /* 0x8000002000057882 */ /* 0x000fe20000000000 */
[----:B------:R-:W-:Y:S01]  /*18b0*/  UMOV UR7, 0x80000020 ;  /* 0x8000002000077882 */ /* 0x000fe20000000000 */
[----:B------:R-:W-:Y:S02]  /*18c0*/  WARPGROUP.DEPBAR.LE gsb0, 0x0 ;  /* 0x00008000000079c5 */ /* 0x000fe40000010000 */
[----:B------:R-:W-:-:S06]  /*18d0*/  WARPGROUP.ARRIVE ;  /* 0x00000000000079c5 */ /* 0x000fcc0000000000 */
[----:B------:R-:W-:Y:S03]  /*18e0*/  IGMMA.64x256x32.S8.S8 R24, gdesc[UR4], R24, gsb0 ;  /* 0x06600000041879f1 */ /* 0x000fe60008041018 */
[----:B------:R-:W-:Y:S02]  /*18f0*/  WARPGROUP.DEPBAR.LE gsb0, 0x0 ;  /* 0x00008000000079c5 */ /* 0x000fe40000010000 */
[----:B------:R-:W-:Y:S05]  /*1900*/  @!P2 BRA `(.L_x_22) ;  /* 0x0000000000d0a947 */ /* 0x000fea0003800000 */
[----:B------:R-:W-:Y:S01]  /*1910*/  UIADD3 UR4, UR39, 0x1, URZ ;  /* 0x0000000127047890 */ /* 0x000fe2000fffe03f */
[----:B-12---:R-:W-:Y:S01]  /*1920*/  IMAD.U32 R0, RZ, RZ, UR43 ;  /* 0x0000002bff007e24 */ /* 0x006fe2000f8e00ff */
[----:B------:R-:W-:Y:S02]  /*1930*/  UMOV UR9, UR39 ;  /* 0x0000002700097c82 */ /* 0x000fe40008000000 */
[----:B------:R-:W-:-:S04]  /*1940*/  UISETP.NE.AND UP0, UPT, UR4, 0xb, UPT ;  /* 0x0000000b0400788c */ /* 0x000fc8000bf05270 */
[----:B------:R-:W-:Y:S02]  /*1950*/  USEL UR5, URZ, 0x1, UP0 ;  /* 0x000000013f057887 */ /* 0x000fe40008000000 */
[----:B------:R-:W-:Y:S02]  /*1960*/  USEL UR8, UR4, URZ, UP0 ;  /* 0x0000003f04087287 */ /* 0x000fe40008000000 */
[----:B------:R-:W-:-:S06]  /*1970*/  ULOP3.LUT UR5, UR38, UR5, URZ, 0x3c, !UPT ;  /* 0x0000000526057292 */ /* 0x000fcc000f8e3c3f */
[----:B------:R-:W-:-:S07]  /*1980*/  IMAD.U32 R5, RZ, RZ, UR5 ;  /* 0x00000005ff057e24 */ /* 0x000fce000f8e00ff */
.L_x_29:
[----:B-12---:R-:W-:Y:S05]  /*1990*/  @!P0 BRA `(.L_x_23) ;  /* 0x0000000000048947 */ /* 0x006fea0003800000 */
[----:B------:R-:W-:Y:S01]  /*19a0*/  BPT.TRAP 0x1 ;  /* 0x000000040000795c */ /* 0x000fe20000300000 */
.L_x_23:
[----:B------:R-:W-:Y:S01]  /*19b0*/  ULEA UR4, UR8, UR41, 0x3 ;  /* 0x0000002908047291 */ /* 0x000fe2000f8e183f */
[----:B------:R-:W-:-:S08]  /*19c0*/  SHF.L.U32 R3, R5, 0x1f, RZ ;  /* 0x0000001f05037819 */ /* 0x000fd000000006ff */
[----:B------:R1:W2:Y:S01]  /*19d0*/  SYNCS.PHASECHK.TRANS64.TRYWAIT P1, [UR4], R3 ;  /* 0x00000003ff0075a7 */ /* 0x0002a20008020144 */
[----:B------:R-:W-:Y:S05]  /*19e0*/  @!P0 BRA `(.L_x_24) ;  /* 0x0000000000048947 */ /* 0x000fea0003800000 */
[----:B------:R-:W-:Y:S01]  /*19f0*/  BPT.TRAP 0x1 ;  /* 0x000000040000795c */ /* 0x000fe20000300000 */
.L_x_24:
[----:B--2---:R-:W-:Y:S05]  /*1a00*/  @P1 BRA `(.L_x_25) ;  /* 0x0000000000081947 */ /* 0x004fea0003800000 */
[----:B------:R-:W2:Y:S02]  /*1a10*/  SYNCS.PHASECHK.TRANS64.TRYWAIT P1, [UR4], R3 ;  /* 0x00000003ff0075a7 */ /* 0x000ea40008020144 */
[----:B--2---:R-:W-:Y:S05]  /*1a20*/  @!P1 BRA `(.L_x_26) ;  /* 0x0000008000c09947 */ /* 0x004fea0003800000 */
.L_x_25:
[----:B------:R-:W-:Y:S01]  /*1a30*/  ULEA UR4, UR8, UR11, 0x8 ;  /* 0x0000000b08047291 */ /* 0x000fe2000f8e403f */
[----:B------:R-:W-:Y:S01]  /*1a40*/  WARPGROUP.ARRIVE ;  /* 0x00000000000079c5 */ /* 0x000fe20000000000 */
[----:B------:R-:W-:Y:S01]  /*1a50*/  ULEA UR6, UR8, UR10, 0xa ;  /* 0x0000000a08067291 */ /* 0x000fe2000f8e503f */
[----:B------:R-:W-:Y:S01]  /*1a60*/  UMOV UR5, 0x80000020 ;  /* 0x8000002000057882 */ /* 0x000fe20000000000 */
[----:B------:R-:W-:-:S07]  /*1a70*/  UMOV UR7, 0x80000020 ;  /* 0x8000002000077882 */ /* 0x000fce0000000000 */
[----:B------:R-:W-:Y:S01]  /*1a80*/  IGMMA.64x256x32.S8.S8 R24, gdesc[UR4], R24, gsb0 ;  /* 0x06600000041879f1 */ /* 0x000fe20008041018 */
        /* <DEDUP_REMOVED lines=9> */
[----:B------:R-:W-:Y:S01]  /*1b20*/  BPT.TRAP 0x1 ;  /* 0x000000040000795c */ /* 0x000fe20000300000 */
.L_x_27:
[----:B------:R-:W-:Y:S01]  /*1b30*/  ULEA UR4, UR9, UR41, 0x3 ;  /* 0x0000002909047291 */ /* 0x000fe2000f8e183f */
[----:B------:R-:W-:-:S03]  /*1b40*/  ISETP.GT.U32.AND P1, PT, R16, 0x1, PT ;  /* 0x000000011000780c */ /* 0x000fc60003f24070 */
[----:B------:R-:W-:-:S04]  /*1b50*/  UIADD3 UR4, UR4, 0x58, URZ ;  /* 0x0000005804047890 */ /* 0x000fc8000fffe03f */
[----:B------:R-:W-:-:S09]  /*1b60*/  UPRMT UR4, URZ, 0x654, UR4 ;  /* 0x000006543f047896 */ /* 0x000fd20008000004 */
[----:B------:R-:W-:Y:S01]  /*1b70*/  SYNCS.ARRIVE.TRANS64.RED.A1T0 RZ, [UR4], RZ ;  /* 0x000000ffffff79a7 */ /* 0x000fe20008100404 */
[----:B------:R-:W-:Y:S05]  /*1b80*/  @P1 BRA `(.L_x_28) ;  /* 0x0000000000041947 */ /* 0x000fea0003800000 */
[----:B------:R-:W-:Y:S01]  /*1b90*/  BPT.TRAP 0x1 ;  /* 0x000000040000795c */ /* 0x000fe20000300000 */
.L_x_28:
[----:B------:R-:W-:Y:S01]  /*1ba0*/  UIADD3 UR8, UR8, 0x1, URZ ;  /* 0x0000000108087890 */ /* 0x000fe2000fffe03f */
[C---:B------:R-:W-:Y:S01]  /*1bb0*/  ISETP.GT.AND P1, PT, R0.reuse, 0x1, PT ;  /* 0x000000010000780c */ /* 0x040fe20003f24270 */
[----:B------:R-:W-:Y:S01]  /*1bc0*/  UIADD3 UR9, UR9, 0x1, URZ ;  /* 0x0000000109097890 */ /* 0x000fe2000fffe03f */
[----:B------:R-:W-:Y:S01]  /*1bd0*/  VIADD R0, R0, 0xffffffff ;  /* 0xffffffff00007836 */ /* 0x000fe20000000000 */
[----:B------:R-:W-:Y:S02]  /*1be0*/  UISETP.NE.AND UP0, UPT, UR8, 0xb, UPT ;  /* 0x0000000b0800788c */ /* 0x000fe4000bf05270 */
[----:B------:R-:W-:Y:S02]  /*1bf0*/  UISETP.NE.AND UP1, UPT, UR9, 0xb, UPT ;  /* 0x0000000b0900788c */ /* 0x000fe4000bf25270 */
[----:B------:R-:W-:Y:S02]  /*1c00*/  USEL UR4, URZ, 0x1, UP0 ;  /* 0x000000013f047887 */ /* 0x000fe40008000000 */
[----:B------:R-:W-:-:S02]  /*1c10*/  USEL UR8, UR8, URZ, UP0 ;  /* 0x0000003f08087287 */ /* 0x000fc40008000000 */
[----:B------:R-:W-:Y:S02]  /*1c20*/  USEL UR9, UR9, URZ, UP1 ;  /* 0x0000003f09097287 */ /* 0x000fe40008800000 */
[----:B------:R-:W-:Y:S01]  /*1c30*/  LOP3.LUT R5, R5, UR4, RZ, 0x3c, !PT ;  /* 0x0000000405057c12 */ /* 0x000fe2000f8e3cff */
[----:B------:R-:W-:Y:S09]  /*1c40*/  @P1 BRA `(.L_x_29) ;  /* 0xfffffffc00501947 */ /* 0x000ff2000383ffff */
.L_x_22:
[----:B-12---:R-:W1:Y:S01]  /*1c50*/  LDC R0, c[0x0][0x28c] ;  /* 0x0000a300ff007b82 */ /* 0x006e620000000800 */
[----:B------:R2:W-:Y:S01]  /*1c60*/  SYNCS.ARRIVE.TRANS64.A1T0 RZ, [R158+UR45], RZ ;  /* 0x000000ff9eff79a7 */ /* 0x0005e2000810002d */
[----:B-1----:R-:W-:-:S13]  /*1c70*/  ISETP.GE.AND P1, PT, R0, 0x1, PT ;  /* 0x000000010000780c */ /* 0x002fda0003f26270 */
[----:B--2---:R-:W-:Y:S05]  /*1c80*/  @!P1 BRA `(.L_x_30) ;  /* 0x0000000000349947 */ /* 0x004fea0003800000 */
[----:B------:R-:W-:Y:S05]  /*1c90*/  @!P0 BRA `(.L_x_31) ;  /* 0x0000000000048947 */ /* 0x000fea0003800000 */
[----:B------:R-:W-:Y:S01]  /*1ca0*/  BPT.TRAP 0x1 ;  /* 0x000000040000795c */ /* 0x000fe20000300000 */
.L_x_31:
[----:B------:R-:W-:Y:S01]  /*1cb0*/  UIADD3 UR6, UR43, UR39, URZ ;  /* 0x000000272b067290 */ /* 0x000fe2000fffe03f */
[----:B------:R-:W-:-:S03]  /*1cc0*/  ISETP.GT.U32.AND P0, PT, R16, 0x1, PT ;  /* 0x000000011000780c */ /* 0x000fc60003f04070 */
[----:B------:R-:W-:-:S04]  /*1cd0*/  UIMAD.WIDE.U32 UR4, UR6, -0x45d1745d, URZ ;  /* 0xba2e8ba3060478a5 */ /* 0x000fc8000f8e003f */
[----:B------:R-:W-:-:S04]  /*1ce0*/  USHF.R.U32.HI UR4, URZ, 0x3, UR5 ;  /* 0x000000033f047899 */ /* 0x000fc80008011605 */
[----:B------:R-:W-:-:S04]  /*1cf0*/  UIMAD UR6, UR4, -0xb, UR6 ;  /* 0xfffffff5040678a4 */ /* 0x000fc8000f8e0206 */
[----:B------:R-:W-:-:S04]  /*1d00*/  ULEA UR6, UR6, UR41, 0x3 ;  /* 0x0000002906067291 */ /* 0x000fc8000f8e183f */
[----:B------:R-:W-:-:S04]  /*1d10*/  UIADD3 UR6, UR6, 0x58, URZ ;  /* 0x0000005806067890 */ /* 0x000fc8000fffe03f */
[----:B------:R-:W-:-:S09]  /*1d20*/  UPRMT UR6, URZ, 0x654, UR6 ;  /* 0x000006543f067896 */ /* 0x000fd20008000006 */
[----:B------:R-:W-:Y:S01]  /*1d30*/  SYNCS.ARRIVE.TRANS64.RED.A1T0 RZ, [UR6], RZ ;  /* 0x000000ffffff79a7 */ /* 0x000fe20008100406 */
[----:B------:R-:W-:Y:S05]  /*1d40*/  @P0 BRA `(.L_x_30) ;  /* 0x0000000000040947 */ /* 0x000fea0003800000 */
[----:B------:R-:W-:Y:S01]  /*1d50*/  BPT.TRAP 0x1 ;  /* 0x000000040000795c */ /* 0x000fe20000300000 */
.L_x_30:
[----:B------:R-:W-:Y:S01]  /*1d60*/  SHF.L.U32 R0, R163, 0x1f, RZ ;  /* 0x0000001fa3007819 */ /* 0x000fe200000006ff */
[----:B------:R-:W-:Y:S01]  /*1d70*/  UIADD3 UR39, UR44, UR39, URZ ;  /* 0x000000272c277290 */ /* 0x000fe2000fffe03f */
[----:B------:R-:W1:Y:S01]  /*1d80*/  LDC R7, c[0x0][0x288] ;  /* 0x0000a200ff077b82 */ /* 0x000e620000000800 */
[----:B------:R-:W-:Y:S01]  /*1d90*/  UISETP.GE.U32.AND UP1, UPT, UR44, 0xb, UPT ;  /* 0x0000000b2c00788c */ /* 0x000fe2000bf26070 */
[----:B------:R-:W-:Y:S01]  /*1da0*/  IMAD.SHL.U32 R8, R156, 0x2, RZ ;  /* 0x000000029c087824 */ /* 0x000fe200078e00ff */
[----:B------:R-:W-:Y:S02]  /*1db0*/  UISETP.GT.U32.AND UP0, UPT, UR39, 0xa, UPT ;  /* 0x0000000a2700788c */ /* 0x000fe4000bf04070 */
[----:B------:R-:W-:Y:S02]  /*1dc0*/  UIMAD.WIDE.U32 UR4, UR39, -0x45d1745d, URZ ;  /* 0xba2e8ba3270478a5 */ /* 0x000fe4000f8e003f */
[----:B------:R-:W-:Y:S01]  /*1dd0*/  UISETP.LT.U32.AND UP0, UPT, UR44, 0xb, UP0 ;  /* 0x0000000b2c00788c */ /* 0x000fe20008701070 */
[----:B------:R-:W2:Y:S01]  /*1de0*/  SYNCS.PHASECHK.TRANS64.TRYWAIT P0, [R159+UR42+0x10], R0 ;  /* 0x000010009f0075a7 */ /* 0x000ea2000800016a */
[----:B------:R-:W-:Y:S01]  /*1df0*/  USHF.R.U32.HI UR4, URZ, 0x3, UR5 ;  /* 0x000000033f047899 */ /* 0x000fe20008011605 */
[----:B------:R-:W-:Y:S01]  /*1e00*/  SHF.R.S32.HI R9, RZ, 0x1f, R8 ;  /* 0x0000001fff097819 */ /* 0x000fe20000011408 */
[----:B------:R-:W-:-:S02]  /*1e10*/  USEL UR6, URZ, 0x1, !UP0 ;  /* 0x000000013f067887 */ /* 0x000fc4000c000000 */
[----:B------:R-:W-:Y:S02]  /*1e20*/  UIMAD UR39, UR4, -0xb, UR39 ;  /* 0xfffffff5042778a4 */ /* 0x000fe4000f8e0227 */
[----:B------:R-:W-:-:S04]  /*1e30*/  ULOP3.LUT UR38, UR38, UR6, URZ, 0x3c, !UPT ;  /* 0x0000000626267292 */ /* 0x000fc8000f8e3c3f */
[----:B------:R-:W-:Y:S01]  /*1e40*/  @UP1 ULOP3.LUT UR38, UR38, 0x1, UR4, 0x78, !UPT ;  /* 0x0000000126261892 */ /* 0x000fe2000f8e7804 */
[----:B-12---:R-:W-:Y:S11]  /*1e50*/  @!P0 BRA `(.L_x_32) ;  /* 0x0000007c00cc8947 */ /* 0x006ff60003800000 */
.L_x_325:
[----:B-1----:R-:W-:Y:S01]  /*1e60*/  IMAD.SHL.U32 R0, R19, 0x40, RZ ;  /* 0x0000004013007824 */ /* 0x002fe200078e00ff */
[----:B------:R-:W-:Y:S01]  /*1e70*/  ULDC UR6, c[0x0][0x284] ;  /* 0x0000a10000067ab9 */ /* 0x000fe20000000800 */
[----:B------:R-:W-:Y:S01]  /*1e80*/  IMAD.SHL.U32 R22, R22, 0x100, RZ ;  /* 0x0000010016167824 */ /* 0x000fe200078e00ff */
[----:B------:R-:W-:Y:S01]  /*1e90*/  SHF.R.S32.HI R15, RZ, 0x1f, R2 ;  /* 0x0000001fff0f7819 */ /* 0x000fe20000011402 */
[----:B------:R-:W-:Y:S01]  /*1ea0*/  ULDC.64 UR4, c[0x0][0x5d0] ;  /* 0x0001740000047ab9 */ /* 0x000fe20000000a00 */
[----:B------:R-:W-:Y:S01]  /*1eb0*/  ISETP.GE.AND P0, PT, R0, UR6, PT ;  /* 0x0000000600007c0c */ /* 0x000fe2000bf06270 */
[----:B------:R-:W-:Y:S01]  /*1ec0*/  IMAD.WIDE.U32 R4, R2, UR4, R8 ;  /* 0x0000000402047c25 */ /* 0x000fe2000f8e0008 */
[----:B------:R-:W-:Y:S02]  /*1ed0*/  SHF.R.S32.HI R14, RZ, 0x1f, R22 ;  /* 0x0000001fff0e7819 */ /* 0x000fe40000011416 */
[C---:B------:R-:W-:Y:S01]  /*1ee0*/  ISETP.GE.OR P0, PT, R22.reuse, R7, P0 ;  /* 0x000000071600720c */ /* 0x040fe20000706670 */
[----:B------:R-:W-:Y:S01]  /*1ef0*/  IMAD R3, R15, UR4, RZ ;  /* 0x000000040f037c24 */ /* 0x000fe2000f8e02ff */
[----:B------:R-:W-:-:S03]  /*1f00*/  IADD3 R4, P1, R22, R4, RZ ;  /* 0x0000000416047210 */ /* 0x000fc60007f3e0ff */
[----:B------:R-:W-:-:S05]  /*1f10*/  IMAD R3, R2, UR5, R3 ;  /* 0x0000000502037c24 */ /* 0x000fca000f8e0203 */
[----:B------:R-:W-:-:S03]  /*1f20*/  IADD3.X R5, R14, R5, R3, P1, !PT ;  /* 0x000000050e057210 */ /* 0x000fc60000ffe403 */
[----:B------:R-:W-:Y:S05]  /*1f30*/  @P0 BRA `(.L_x_33) ;  /* 0x0000006000b00947 */ /* 0x000fea0003800000 */
[----:B0-----:R-:W0:Y:S01]  /*1f40*/  LDC.64 R12, c[0x0][0x5c8] ;  /* 0x00017200ff0c7b82 */ /* 0x001e220000000a00 */
[----:B------:R-:W-:Y:S01]  /*1f50*/  IMAD.WIDE R10, R19, 0x40, R154 ;  /* 0x00000040130a7825 */ /* 0x000fe200078e029a */
[----:B------:R-:W-:Y:S01]  /*1f60*/  ULDC.64 UR4, c[0x0][0x5c0] ;  /* 0x0001700000047ab9 */ /* 0x000fe20000000a00 */
[----:B------:R-:W-:Y:S02]  /*1f70*/  BSSY B0, `(.L_x_33) ;  /* 0x0000628000007945 */ /* 0x000fe40003800000 */
[----:B------:R-:W-:Y:S02]  /*1f80*/  IMAD.IADD R19, R161, 0x1, -R0 ;  /* 0x00000001a1137824 */ /* 0x000fe400078e0a00 */
[-C--:B0-----:R-:W-:Y:S02]  /*1f90*/  IMAD R3, R11, R12.reuse, RZ ;  /* 0x0000000c0b037224 */ /* 0x081fe400078e02ff */
[----:B------:R-:W-:-:S04]  /*1fa0*/  IMAD.WIDE.U32 R4, R10, R12, R4 ;  /* 0x0000000c0a047225 */ /* 0x000fc800078e0004 */
[----:B------:R-:W-:Y:S01]  /*1fb0*/  IMAD R3, R10, R13, R3 ;  /* 0x0000000d0a037224 */ /* 0x000fe200078e0203 */
[----:B------:R-:W-:-:S03]  /*1fc0*/  IADD3 R4, P0, R4, UR4, RZ ;  /* 0x0000000404047c10 */ /* 0x000fc6000ff1e0ff */
[----:B------:R-:W-:Y:S01]  /*1fd0*/  IMAD.IADD R3, R5, 0x1, R3 ;  /* 0x0000000105037824 */ /* 0x000fe200078e0203 */
[----:B------:R-:W-:-:S04]  /*1fe0*/  LEA R6, P1, R12, R4, 0x3 ;  /* 0x000000040c067211 */ /* 0x000fc800078218ff */
[----:B------:R-:W-:Y:S01]  /*1ff0*/  IADD3.X R5, R3, UR5, RZ, P0, !PT ;  /* 0x0000000503057c10 */ /* 0x000fe200087fe4ff */
[----:B------:R-:W-:Y:S01]  /*2000*/  IMAD R3, R156, -0x2, R7 ;  /* 0xfffffffe9c037824 */ /* 0x000fe200078e0207 */
[----:B-----5:R-:W-:Y:S02]  /*2010*/  ISETP.NE.AND P0, PT, R152, RZ, PT ;  /* 0x000000ff9800720c */ /* 0x020fe40003f05270 */
[----:B------:R-:W-:Y:S01]  /*2020*/  LEA.HI.X R7, R12, R5, R13, 0x3, P1 ;  /* 0x000000050c077211 */ /* 0x000fe200008f1c0d */
[----:B------:R-:W-:-:S10]  /*2030*/  IMAD.IADD R0, R3, 0x1, -R22 ;  /* 0x0000000103007824 */ /* 0x000fd400078e0a16 */
[----:B------:R-:W-:Y:S05]  /*2040*/  @!P0 BRA `(.L_x_34) ;  /* 0x0000004800608947 */ /* 0x000fea0003800000 */
[----:B------:R-:W0:Y:S01]  /*2050*/  LDC.64 R20, c[0x0][0x5b0] ;  /* 0x00016c00ff147b82 */ /* 0x000e220000000a00 */
[----:B------:R-:W-:Y:S01]  /*2060*/  ULDC.64 UR4, c[0x0][0x5b8] ;  /* 0x00016e0000047ab9 */ /* 0x000fe20000000a00 */
[----:B------:R-:W-:Y:S01]  /*2070*/  ISETP.GE.AND P1, PT, R19, 0x1, PT ;  /* 0x000000011300780c */ /* 0x000fe20003f26270 */
[----:B------:R-:W-:Y:S01]  /*2080*/  IMAD.WIDE.U32 R8, R2, UR4, R8 ;  /* 0x0000000402087c25 */ /* 0x000fe2000f8e0008 */
[----:B------:R-:W-:Y:S02]  /*2090*/  BSSY B1, `(.L_x_35) ;  /* 0x000000e000017945 */ /* 0x000fe40003800000 */
[----:B------:R-:W-:Y:S01]  /*20a0*/  ISETP.LT.OR P5, PT, R0, 0x1, !P1 ;  /* 0x000000010000780c */ /* 0x000fe20004fa1670 */
[----:B------:R-:W-:Y:S01]  /*20b0*/  IMAD R3, R15, UR4, RZ ;  /* 0x000000040f037c24 */ /* 0x000fe2000f8e02ff */
[----:B------:R-:W1:Y:S01]  /*20c0*/  LDC.64 R164, c[0x0][0x5a8] ;  /* 0x00016a00ffa47b82 */ /* 0x000e620000000a00 */
[----:B------:R-:W-:Y:S02]  /*20d0*/  IADD3 R12, P0, R22, R8, RZ ;  /* 0x00000008160c7210 */ /* 0x000fe40007f1e0ff */
[----:B------:R-:W-:-:S05]  /*20e0*/  IMAD R3, R2, UR5, R3 ;  /* 0x0000000502037c24 */ /* 0x000fca000f8e0203 */
[----:B------:R-:W-:Y:S01]  /*20f0*/  IADD3.X R13, R14, R9, R3, P0, !PT ;  /* 0x000000090e0d7210 */ /* 0x000fe200007fe403 */
[-C--:B0-----:R-:W-:Y:S02]  /*2100*/  IMAD R8, R11, R20.reuse, RZ ;  /* 0x000000140b087224 */ /* 0x081fe400078e02ff */
[----:B------:R-:W-:-:S04]  /*2110*/  IMAD.WIDE.U32 R2, R10, R20, R12 ;  /* 0x000000140a027225 */ /* 0x000fc800078e000c */
[----:B------:R-:W-:Y:S01]  /*2120*/  IMAD R15, R10, R21, R8 ;  /* 0x000000150a0f7224 */ /* 0x000fe200078e0208 */
[----:B-1----:R-:W-:-:S04]  /*2130*/  IADD3 R2, P0, R2, R164, RZ ;  /* 0x000000a402027210 */ /* 0x002fc80007f1e0ff */
[----:B------:R-:W-:Y:S01]  /*2140*/  IADD3.X R3, R165, R3, R15, P0, !PT ;  /* 0x00000003a5037210 */ /* 0x000fe200007fe40f */
[----:B------:R-:W-:Y:S08]  /*2150*/  @P5 BRA `(.L_x_36) ;  /* 0x0000000000045947 */ /* 0x000ff00003800000 */
[----:B------:R0:W5:Y:S02]  /*2160*/  LDG.E.U8 R162, desc[UR36][R2.64] ;  /* 0x0000002402a27981 */ /* 0x000164000c1e1100 */
.L_x_36:
[----:B------:R-:W-:Y:S05]  /*2170*/  BSYNC B1 ;  /* 0x0000000000017941 */ /* 0x000fea0003800000 */
.L_x_35:
[----:B-----5:R-:W-:Y:S01]  /*2180*/  LOP3.LUT R11, R162, 0xffff, RZ, 0xc0, !PT ;  /* 0x0000ffffa20b7812 */ /* 0x020fe200078ec0ff */
[C---:B------:R-:W-:Y:S01]  /*2190*/  IMAD.SHL.U32 R8, R20.reuse, 0x8, RZ ;  /* 0x0000000814087824 */ /* 0x040fe200078e00ff */
[----:B------:R-:W-:Y:S01]  /*21a0*/  SHF.L.U64.HI R9, R20, 0x3, R21 ;  /* 0x0000000314097819 */ /* 0x000fe20000010215 */
[----:B------:R-:W-:Y:S01]  /*21b0*/  BSSY B1, `(.L_x_37) ;  /* 0x000000e000017945 */ /* 0x000fe20003800000 */
[----:B------:R-:W-:Y:S02]  /*21c0*/  PRMT R11, R11, 0x8880, RZ ;  /* 0x000088800b0b7816 */ /* 0x000fe400000000ff */
[----:B------:R-:W-:Y:S01]  /*21d0*/  ISETP.LT.OR P2, PT, R0, 0x2, !P1 ;  /* 0x000000020000780c */ /* 0x000fe20004f41670 */
[----:B------:R-:W-:Y:S01]  /*21e0*/  IMAD.WIDE.U32 R8, R10, R20, R8 ;  /* 0x000000140a087225 */ /* 0x000fe200078e0008 */
[----:B------:R-:W-:-:S03]  /*21f0*/  ISETP.GE.AND P0, PT, R19, 0x9, PT ;  /* 0x000000091300780c */ /* 0x000fc60003f06270 */
[----:B------:R-:W-:Y:S01]  /*2200*/  IMAD R10, R11, R152, RZ ;  /* 0x000000980b0a7224 */ /* 0x000fe200078e02ff */
[----:B------:R-:W-:Y:S01]  /*2210*/  IADD3 R8, P3, P4, R12, R164, R8 ;  /* 0x000000a40c087210 */ /* 0x000fe20007c7e008 */
[----:B------:R-:W-:Y:S02]  /*2220*/  IMAD.IADD R14, R15, 0x1, R9 ;  /* 0x000000010f0e7824 */ /* 0x000fe400078e0209 */
[----:B------:R-:W-:-:S05]  /*2230*/  @!P5 IMAD R11, R24, R153, R10 ;  /* 0x00000099180bd224 */ /* 0x000fca00078e020a */
[----:B------:R1:W-:Y:S01]  /*2240*/  @!P5 STG.E.U8 desc[UR36][R4.64], R11 ;  /* 0x0000000b0400d986 */ /* 0x0003e2000c101124 */
[----:B------:R-:W-:Y:S05]  /*2250*/  @P2 BRA `(.L_x_38) ;  /* 0x00000000000c2947 */ /* 0x000fea0003800000 */
[----:B------:R-:W1:Y:S02]  /*2260*/  LDG.E.U8 R162, desc[UR36][R2.64+0x1] ;  /* 0x0000012402a27981 */ /* 0x000e64000c1e1100 */
[----:B-1----:R-:W-:-:S05]  /*2270*/  PRMT R11, R162, 0x8880, RZ ;  /* 0x00008880a20b7816 */ /* 0x002fca00000000ff */
[----:B------:R-:W-:-:S07]  /*2280*/  IMAD R10, R11, R152, RZ ;  /* 0x000000980b0a7224 */ /* 0x000fce00078e02ff */
.L_x_38:
[----:B------:R-:W-:Y:S05]  /*2290*/  BSYNC B1 ;  /* 0x0000000000017941 */ /* 0x000fea0003800000 */
.L_x_37:
[C---:B------:R-:W-:Y:S01]  /*22a0*/  ISETP.LT.OR P5, PT, R0.reuse, 0x1, !P0 ;  /* 0x000000010000780c */ /* 0x040fe200047a1670 */
[----:B------:R-:W-:Y:S01]  /*22b0*/  @!P2 IMAD R25, R25, R153, R10 ;  /* 0x000000991919a224 */ /* 0x000fe200078e020a */
[----:B------:R-:W-:Y:S01]  /*22c0*/  BSSY B1, `(.L_x_39) ;  /* 0x000000a000017945 */ /* 0x000fe20003800000 */
[----:B------:R-:W-:Y:S02]  /*22d0*/  IADD3.X R9, R13, R165, R14, P3, P4 ;  /* 0x000000a50d097210 */ /* 0x000fe40001fe840e */
[C---:B------:R-:W-:Y:S01]  /*22e0*/  ISETP.LT.OR P3, PT, R0.reuse, 0x2, !P0 ;  /* 0x000000020000780c */ /* 0x040fe20004761670 */
[----:B------:R2:W-:Y:S01]  /*22f0*/  @!P2 STG.E.U8 desc[UR36][R4.64+0x1], R25 ;  /* 0x000001190400a986 */ /* 0x0005e2000c101124 */
[C---:B------:R-:W-:Y:S02]  /*2300*/  ISETP.LT.OR P4, PT, R0.reuse, 0x9, !P1 ;  /* 0x000000090000780c */ /* 0x040fe40004f81670 */
[----:B------:R-:W-:-:S04]  /*2310*/  ISETP.LT.OR P2, PT, R0, 0xa, !P1 ;  /* 0x0000000a0000780c */ /* 0x000fc80004f41670 */
[----:B------:R-:W-:Y:S09]  /*2320*/  @P5 BRA `(.L_x_40) ;  /* 0x00000000000c5947 */ /* 0x000ff20003800000 */
[----:B------:R-:W1:Y:S02]  /*2330*/  LDG.E.U8 R162, desc[UR36][R8.64] ;  /* 0x0000002408a27981 */ /* 0x000e64000c1e1100 */
[----:B-1----:R-:W-:-:S05]  /*2340*/  PRMT R11, R162, 0x8880, RZ ;  /* 0x00008880a20b7816 */ /* 0x002fca00000000ff */
[----:B------:R-:W-:-:S07]  /*2350*/  IMAD R10, R11, R152, RZ ;  /* 0x000000980b0a7224 */ /* 0x000fce00078e02ff */
.L_x_40:
[----:B------:R-:W-:Y:S05]  /*2360*/  BSYNC B1 ;  /* 0x0000000000017941 */ /* 0x000fea0003800000 */
.L_x_39:
[----:B-1----:R-:W-:Y:S01]  /*2370*/  @!P5 IMAD R11, R26, R153, R10 ;  /* 0x000000991a0bd224 */ /* 0x002fe200078e020a */
[----:B------:R-:W-:Y:S04]  /*2380*/  BSSY B1, `(.L_x_41) ;  /* 0x0000006000017945 */ /* 0x000fe80003800000 */
[----:B------:R1:W-:Y:S01]  /*2390*/  @!P5 STG.E.U8 desc[UR36][R6.64], R11 ;  /* 0x0000000b0600d986 */ /* 0x0003e2000c101124 */
[----:B------:R-:W-:Y:S05]  /*23a0*/  @P3 BRA `(.L_x_42) ;  /* 0x00000000000c3947 */ /* 0x000fea0003800000 */
[----:B------:R-:W1:Y:S02]  /*23b0*/  LDG.E.U8 R162, desc[UR36][R8.64+0x1] ;  /* 0x0000012408a27981 */ /* 0x000e64000c1e1100 */
[----:B-1----:R-:W-:-:S05]  /*23c0*/  PRMT R11, R162, 0x8880, RZ ;  /* 0x00008880a20b7816 */ /* 0x002fca00000000ff */
[----:B------:R-:W-:-:S07]  /*23d0*/  IMAD R10, R11, R152, RZ ;  /* 0x000000980b0a7224 */ /* 0x000fce00078e02ff */
.L_x_42:
[----:B------:R-:W-:Y:S05]  /*23e0*/  BSYNC B1 ;  /* 0x0000000000017941 */ /* 0x000fea0003800000 */
.L_x_41:
[----:B------:R-:W-:Y:S01]  /*23f0*/  @!P3 IMAD R27, R27, R153, R10 ;  /* 0x000000991b1bb224 */ /* 0x000fe200078e020a */
[----:B------:R-:W-:Y:S04]  /*2400*/  BSSY B1, `(.L_x_43) ;  /* 0x0000006000017945 */ /* 0x000fe80003800000 */
[----:B------:R3:W-:Y:S01]  /*2410*/  @!P3 STG.E.U8 desc[UR36][R6.64+0x1], R27 ;  /* 0x0000011b0600b986 */ /* 0x0007e2000c101124 */
[----:B------:R-:W-:Y:S05]  /*2420*/  @P4 BRA `(.L_x_44) ;  /* 0x00000000000c4947 */ /* 0x000fea0003800000 */
[----:B------:R-:W1:Y:S02]  /*2430*/  LDG.E.U8 R162, desc[UR36][R2.64+0x8] ;  /* 0x0000082402a27981 */ /* 0x000e64000c1e1100 */
[----:B-1----:R-:W-:-:S05]  /*2440*/  PRMT R11, R162, 0x8880, RZ ;  /* 0x00008880a20b7816 */ /* 0x002fca00000000ff */
[----:B------:R-:W-:-:S07]  /*2450*/  IMAD R10, R11, R152, RZ ;  /* 0x000000980b0a7224 */ /* 0x000fce00078e02ff */
.L_x_44:
[----:B------:R-:W-:Y:S05]  /*2460*/  BSYNC B1 ;  /* 0x0000000000017941 */ /* 0x000fea0003800000 */
.L_x_43:
[----:B-1----:R-:W-:Y:S01]  /*2470*/  @!P4 IMAD R11, R28, R153, R10 ;  /* 0x000000991c0bc224 */ /* 0x002fe200078e020a */
[----:B------:R-:W-:Y:S04]  /*2480*/  BSSY B1, `(.L_x_45) ;  /* 0x0000006000017945 */ /* 0x000fe80003800000 */
[----:B------:R1:W-:Y:S01]  /*2490*/  @!P4 STG.E.U8 desc[UR36][R4.64+0x8], R11 ;  /* 0x0000080b0400c986 */ /* 0x0003e2000c101124 */
[----:B------:R-:W-:Y:S05]  /*24a0*/  @P2 BRA `(.L_x_46) ;  /* 0x00000000000c2947 */ /* 0x000fea0003800000 */
[----:B------:R-:W1:Y:S02]  /*24b0*/  LDG.E.U8 R162, desc[UR36][R2.64+0x9] ;  /* 0x0000092402a27981 */ /* 0x000e64000c1e1100 */
[----:B-1----:R-:W-:-:S05]  /*24c0*/  PRMT R11, R162, 0x8880, RZ ;  /* 0x00008880a20b7816 */ /* 0x002fca00000000ff */
[----:B------:R-:W-:-:S07]  /*24d0*/  IMAD R10, R11, R152, RZ ;  /* 0x000000980b0a7224 */ /* 0x000fce00078e02ff */
.L_x_46:
[----:B------:R-:W-:Y:S05]  /*24e0*/  BSYNC B1 ;  /* 0x0000000000017941 */ /* 0x000fea0003800000 */
.L_x_45:
[C---:B------:R-:W-:Y:S01]  /*24f0*/  ISETP.LT.OR P4, PT, R0.reuse, 0x9, !P0 ;  /* 0x000000090000780c */ /* 0x040fe20004781670 */
[----:B------:R-:W-:Y:S01]  /*2500*/  @!P2 IMAD R29, R29, R153, R10 ;  /* 0x000000991d1da224 */ /* 0x000fe200078e020a */
[----:B------:R-:W-:Y:S01]  /*2510*/  BSSY B1, `(.L_x_47) ;  /* 0x0000009000017945 */ /* 0x000fe20003800000 */
[C---:B------:R-:W-:Y:S02]  /*2520*/  ISETP.LT.OR P3, PT, R0.reuse, 0xa, !P0 ;  /* 0x0000000a0000780c */ /* 0x040fe40004761670 */
[C---:B------:R-:W-:Y:S01]  /*2530*/  ISETP.LT.OR P5, PT, R0.reuse, 0x11, !P1 ;  /* 0x000000110000780c */ /* 0x040fe20004fa1670 */
[----:B------:R4:W-:Y:S01]  /*2540*/  @!P2 STG.E.U8 desc[UR36][R4.64+0x9], R29 ;  /* 0x0000091d0400a986 */ /* 0x0009e2000c101124 */
[----:B------:R-:W-:-:S06]  /*2550*/  ISETP.LT.OR P2, PT, R0, 0x12, !P1 ;  /* 0x000000120000780c */ /* 0x000fcc0004f41670 */
[----:B------:R-:W-:Y:S07]  /*2560*/  @P4 BRA `(.L_x_48) ;  /* 0x00000000000c4947 */ /* 0x000fee0003800000 */
[----:B------:R-:W1:Y:S02]  /*2570*/  LDG.E.U8 R162, desc[UR36][R8.64+0x8] ;  /* 0x0000082408a27981 */ /* 0x000e64000c1e1100 */
[----:B-1----:R-:W-:-:S05]  /*2580*/  PRMT R11, R162, 0x8880, RZ ;  /* 0x00008880a20b7816 */ /* 0x002fca00000000ff */
[----:B------:R-:W-:-:S07]  /*2590*/  IMAD R10, R11, R152, RZ ;  /* 0x000000980b0a7224 */ /* 0x000fce00078e02ff */
.L_x_48:
[----:B------:R-:W-:Y:S05]  /*25a0*/  BSYNC B1 ;  /* 0x0000000000017941 */ /* 0x000fea0003800000 */
.L_x_47:
[----:B-1----:R-:W-:Y:S01]  /*25b0*/  @!P4 IMAD R11, R30, R153, R10 ;  /* 0x000000991e0bc224 */ /* 0x002fe200078e020a */
[----:B------:R-:W-:Y:S04]  /*25c0*/  BSSY B1, `(.L_x_49) ;  /* 0x0000006000017945 */ /* 0x000fe80003800000 */
[----:B------:R1:W-:Y:S01]  /*25d0*/  @!P4 STG.E.U8 desc[UR36][R6.64+0x8], R11 ;  /* 0x0000080b0600c986 */ /* 0x0003e2000c101124 */
[----:B------:R-:W-:Y:S05]  /*25e0*/  @P3 BRA `(.L_x_50) ;  /* 0x00000000000c3947 */ /* 0x000fea0003800000 */
[----:B------:R-:W1:Y:S02]  /*25f0*/  LDG.E.U8 R162, desc[UR36][R8.64+0x9] ;  /* 0x0000092408a27981 */ /* 0x000e64000c1e1100 */
[----:B-1----:R-:W-:-:S05]  /*2600*/  PRMT R11, R162, 0x8880, RZ ;  /* 0x00008880a20b7816 */ /* 0x002fca00000000ff */
[----:B------:R-:W-:-:S07]  /*2610*/  IMAD R10, R11, R152, RZ ;  /* 0x000000980b0a7224 */ /* 0x000fce00078e02ff */
.L_x_50:
[----:B------:R-:W-:Y:S05]  /*2620*/  BSYNC B1 ;  /* 0x0000000000017941 */ /* 0x000fea0003800000 */
.L_x_49:
[----:B------:R-:W-:Y:S01]  /*2630*/  @!P3 IMAD R31, R31, R153, R10 ;  /* 0x000000991f1fb224 */ /* 0x000fe200078e020a */
[----:B------:R-:W-:Y:S04]  /*2640*/  BSSY B1, `(.L_x_51) ;  /* 0x0000006000017945 */ /* 0x000fe80003800000 */
[----:B------:R0:W-:Y:S01]  /*2650*/  @!P3 STG.E.U8 desc[UR36][R6.64+0x9], R31 ;  /* 0x0000091f0600b986 */ /* 0x0001e2000c101124 */
[----:B------:R-:W-:Y:S05]  /*2660*/  @P5 BRA `(.L_x_52) ;  /* 0x00000000000c5947 */ /* 0x000fea0003800000 */
[----:B------:R-:W1:Y:S02]  /*2670*/  LDG.E.U8 R162, desc[UR36][R2.64+0x10] ;  /* 0x0000102402a27981 */ /* 0x000e64000c1e1100 */
[----:B-1----:R-:W-:-:S05]  /*2680*/  PRMT R11, R162, 0x8880, RZ ;  /* 0x00008880a20b7816 */ /* 0x002fca00000000ff */
[----:B------:R-:W-:-:S07]  /*2690*/  IMAD R10, R11, R152, RZ ;  /* 0x000000980b0a7224 */ /* 0x000fce00078e02ff */
.L_x_52:
[----:B------:R-:W-:Y:S05]  /*26a0*/  BSYNC B1 ;  /* 0x0000000000017941 */ /* 0x000fea0003800000 */
.L_x_51:
[----:B-1----:R-:W-:Y:S01]  /*26b0*/  @!P5 IMAD R11, R32, R153, R10 ;  /* 0x00000099200bd224 */ /* 0x002fe200078e020a */
[----:B------:R-:W-:Y:S04]  /*26c0*/  BSSY B1, `(.L_x_53) ;  /* 0x0000006000017945 */ /* 0x000fe80003800000 */
[----:B------:R1:W-:Y:S01]  /*26d0*/  @!P5 STG.E.U8 desc[UR36][R4.64+0x10], R11 ;  /* 0x0000100b0400d986 */ /* 0x0003e2000c101124 */
[----:B------:R-:W-:Y:S05]  /*26e0*/  @P2 BRA `(.L_x_54) ;  /* 0x00000000000c2947 */ /* 0x000fea0003800000 */
[----:B------:R-:W1:Y:S02]  /*26f0*/  LDG.E.U8 R162, desc[UR36][R2.64+0x11] ;  /* 0x0000112402a27981 */ /* 0x000e64000c1e1100 */
[----:B-1----:R-:W-:-:S05]  /*2700*/  PRMT R11, R162, 0x8880, RZ ;  /* 0x00008880a20b7816 */ /* 0x002fca00000000ff */
[----:B------:R-:W-:-:S07]  /*2710*/  IMAD R10, R11, R152, RZ ;  /* 0x000000980b0a7224 */ /* 0x000fce00078e02ff */
.L_x_54:
[----:B------:R-:W-:Y:S05]  /*2720*/  BSYNC B1 ;  /* 0x0000000000017941 */ /* 0x000fea0003800000 */
.L_x_53:
        /* <DEDUP_REMOVED lines=11> */
.L_x_56:
[----:B------:R-:W-:Y:S05]  /*27e0*/  BSYNC B1 ;  /* 0x0000000000017941 */ /* 0x000fea0003800000 */
.L_x_55:
[----:B-1----:R-:W-:Y:S01]  /*27f0*/  @!P4 IMAD R11, R34, R153, R10 ;  /* 0x00000099220bc224 */ /* 0x002fe200078e020a */
[----:B------:R-:W-:Y:S04]  /*2800*/  BSSY B1, `(.L_x_57) ;  /* 0x0000006000017945 */ /* 0x000fe80003800000 */
[----:B------:R1:W-:Y:S01]  /*2810*/  @!P4 STG.E.U8 desc[UR36][R6.64+0x10], R11 ;  /* 0x0000100b0600c986 */ /* 0x0003e2000c101124 */
[----:B------:R-:W-:Y:S05]  /*2820*/  @P3 BRA `(.L_x_58) ;  /* 0x00000000000c3947 */ /* 0x000fea0003800000 */
[----:B------:R-:W1:Y:S02]  /*2830*/  LDG.E.U8 R162, desc[UR36][R8.64+0x11] ;  /* 0x0000112408a27981 */ /* 0x000e64000c1e1100 */
[----:B-1----:R-:W-:-:S05]  /*2840*/  PRMT R11, R162, 0x8880, RZ ;  /* 0x00008880a20b7816 */ /* 0x002fca00000000ff */
[----:B------:R-:W-:-:S07]  /*2850*/  IMAD R10, R11, R152, RZ ;  /* 0x000000980b0a7224 */ /* 0x000fce00078e02ff */
.L_x_58:
[----:B------:R-:W-:Y:S05]  /*2860*/  BSYNC B1 ;  /* 0x0000000000017941 */ /* 0x000fea0003800000 */
.L_x_57:
[----:B------:R-:W-:Y:S01]  /*2870*/  @!P3 IMAD R35, R35, R153, R10 ;  /* 0x000000992323b224 */ /* 0x000fe200078e020a */
[----:B------:R-:W-:Y:S04]  /*2880*/  BSSY B1, `(.L_x_59) ;  /* 0x0000006000017945 */ /* 0x000fe80003800000 */
[----:B------:R0:W-:Y:S01]  /*2890*/  @!P3 STG.E.U8 desc[UR36][R6.64+0x11], R35 ;  /* 0x000011230600b986 */ /* 0x0001e2000c101124 */
[----:B------:R-:W-:Y:S05]  /*28a0*/  @P5 BRA `(.L_x_60) ;  /* 0x00000000000c5947 */ /* 0x000fea0003800000 */
[----:B------:R-:W1:Y:S02]  /*28b0*/  LDG.E.U8 R162, desc[UR36][R2.64+0x18] ;  /* 0x0000182402a27981 */ /* 0x000e64000c1e1100 */
[----:B-1----:R-:W-:-:S05]  /*28c0*/  PRMT R11, R162, 0x8880, RZ ;  /* 0x00008880a20b7816 */ /* 0x002fca00000000ff */
[----:B------:R-:W-:-:S07]  /*28d0*/  IMAD R10, R11, R152, RZ ;  /* 0x000000980b0a7224 */ /* 0x000fce00078e02ff */
.L_x_60:
[----:B------:R-:W-:Y:S05]  /*28e0*/  BSYNC B1 ;  /* 0x0000000000017941 */ /* 0x000fea0003800000 */
.L_x_59:
[----:B-1----:R-:W-:Y:S01]  /*28f0*/  @!P5 IMAD R11, R36, R153, R10 ;  /* 0x00000099240bd224 */ /* 0x002fe200078e020a */
[----:B------:R-:W-:Y:S04]  /*2900*/  BSSY B1, `(.L_x_61) ;  /* 0x0000006000017945 */ /* 0x000fe80003800000 */
[----:B------:R1:W-:Y:S01]  /*2910*/  @!P5 STG.E.U8 desc[UR36][R4.64+0x18], R11 ;  /* 0x0000180b0400d986 */ /* 0x0003e2000c101124 */
[----:B------:R-:W-:Y:S05]  /*2920*/  @P2 BRA `(.L_x_62) ;  /* 0x00000000000c2947 */ /* 0x000fea0003800000 */
[----:B------:R-:W1:Y:S02]  /*2930*/  LDG.E.U8 R162, desc[UR36][R2.64+0x19] ;  /* 0x0000192402a27981 */ /* 0x000e64000c1e1100 */
[----:B-1----:R-:W-:-:S05]  /*2940*/  PRMT R11, R162, 0x8880, RZ ;  /* 0x00008880a20b7816 */ /* 0x002fca00000000ff */
[----:B------:R-:W-:-:S07]  /*2950*/  IMAD R10, R11, R152, RZ ;  /* 0x000000980b0a7224 */ /* 0x000fce00078e02ff */
.L_x_62:
[----:B------:R-:W-:Y:S05]  /*2960*/  BSYNC B1 ;  /* 0x0000000000017941 */ /* 0x000fea0003800000 */
.L_x_61:
        /* <DEDUP_REMOVED lines=11> */
.L_x_64:
[----:B------:R-:W-:Y:S05]  /*2a20*/  BSYNC B1 ;  /* 0x0000000000017941 */ /* 0x000fea0003800000 */
.L_x_63:
[----:B-1----:R-:W-:Y:S01]  /*2a30*/  @!P4 IMAD R11, R38, R153, R10 ;  /* 0x00000099260bc224 */ /* 0x002fe200078e020a */
[----:B------:R-:W-:Y:S04]  /*2a40*/  BSSY B1, `(.L_x_65) ;  /* 0x0000006000017945 */ /* 0x000fe80003800000 */
[----:B------:R1:W-:Y:S01]  /*2a50*/  @!P4 STG.E.U8 desc[UR36][R6.64+0x18], R11 ;  /* 0x0000180b0600c986 */ /* 0x0003e2000c101124 */
[----:B------:R-:W-:Y:S05]  /*2a60*/  @P3 BRA `(.L_x_66) ;  /* 0x00000000000c3947 */ /* 0x000fea0003800000 */
[----:B------:R-:W1:Y:S02]  /*2a70*/  LDG.E.U8 R162, desc[UR36][R8.64+0x19] ;  /* 0x0000192408a27981 */ /* 0x000e64000c1e1100 */
[----:B-1----:R-:W-:-:S05]  /*2a80*/  PRMT R11, R162, 0x8880, RZ ;  /* 0x00008880a20b7816 */ /* 0x002fca00000000ff */
[----:B------:R-:W-:-:S07]  /*2a90*/  IMAD R10, R11, R152, RZ ;  /* 0x000000980b0a7224 */ /* 0x000fce00078e02ff */
.L_x_66:
[----:B------:R-:W-:Y:S05]  /*2aa0*/  BSYNC B1 ;  /* 0x0000000000017941 */ /* 0x000fea0003800000 */
.L_x_65:
[----:B------:R-:W-:Y:S01]  /*2ab0*/  @!P3 IMAD R39, R39, R153, R10 ;  /* 0x000000992727b224 */ /* 0x000fe200078e020a */
[----:B------:R-:W-:Y:S04]  /*2ac0*/  BSSY B1, `(.L_x_67) ;  /* 0x0000006000017945 */ /* 0x000fe80003800000 */
[----:B------:R0:W-:Y:S01]  /*2ad0*/  @!P3 STG.E.U8 desc[UR36][R6.64+0x19], R39 ;  /* 0x000019270600b986 */ /* 0x0001e2000c101124 */
[----:B------:R-:W-:Y:S05]  /*2ae0*/  @P5 BRA `(.L_x_68) ;  /* 0x00000000000c5947 */ /* 0x000fea0003800000 */
[----:B------:R-:W1:Y:S02]  /*2af0*/  LDG.E.U8 R162, desc[UR36][R2.64+0x20] ;  /* 0x0000202402a27981 */ /* 0x000e64000c1e1100 */
[----:B-1----:R-:W-:-:S05]  /*2b00*/  PRMT R11, R162, 0x8880, RZ ;  /* 0x00008880a20b7816 */ /* 0x002fca00000000ff */
[----:B------:R-:W-:-:S07]  /*2b10*/  IMAD R10, R11, R152, RZ ;  /* 0x000000980b0a7224 */ /* 0x000fce00078e02ff */
.L_x_68:
[----:B------:R-:W-:Y:S05]  /*2b20*/  BSYNC B1 ;  /* 0x0000000000017941 */ /* 0x000fea0003800000 */
.L_x_67:
[----:B-1----:R-:W-:Y:S01]  /*2b30*/  @!P5 IMAD R11, R40, R153, R10 ;  /* 0x00000099280bd224 */ /* 0x002fe200078e020a */
[----:B------:R-:W-:Y:S04]  /*2b40*/  BSSY B1, `(.L_x_69) ;  /* 0x0000006000017945 */ /* 0x000fe80003800000 */
[----:B------:R1:W-:Y:S01]  /*2b50*/  @!P5 STG.E.U8 desc[UR36][R4.64+0x20], R11 ;  /* 0x0000200b0400d986 */ /* 0x0003e2000c101124 */
[----:B------:R-:W-:Y:S05]  /*2b60*/  @P2 BRA `(.L_x_70) ;  /* 0x00000000000c2947 */ /* 0x000fea0003800000 */
[----:B------:R-:W1:Y:S02]  /*2b70*/  LDG.E.U8 R162, desc[UR36][R2.64+0x21] ;  /* 0x0000212402a27981 */ /* 0x000e64000c1e1100 */
[----:B-1----:R-:W-:-:S05]  /*2b80*/  PRMT R11, R162, 0x8880, RZ ;  /* 0x00008880a20b7816 */ /* 0x002fca00000000ff */
[----:B------:R-:W-:-:S07]  /*2b90*/  IMAD R10, R11, R152, RZ ;  /* 0x000000980b0a7224 */ /* 0x000fce00078e02ff */
.L_x_70:
[----:B------:R-:W-:Y:S05]  /*2ba0*/  BSYNC B1 ;  /* 0x0000000000017941 */ /* 0x000fea0003800000 */
.L_x_69:
        /* <DEDUP_REMOVED lines=11> */
.L_x_72:
[----:B------:R-:W-:Y:S05]  /*2c60*/  BSYNC B1 ;  /* 0x0000000000017941 */ /* 0x000fea0003800000 */
.L_x_71:
[----:B-1----:R-:W-:Y:S01]  /*2c70*/  @!P4 IMAD R11, R42, R153, R10 ;  /* 0x000000992a0bc224 */ /* 0x002fe200078e020a */
[----:B------:R-:W-:Y:S04]  /*2c80*/  BSSY B1, `(.L_x_73) ;  /* 0x0000006000017945 */ /* 0x000fe80003800000 */
[----:B------:R1:W-:Y:S01]  /*2c90*/  @!P4 STG.E.U8 desc[UR36][R6.64+0x20], R11 ;  /* 0x0000200b0600c986 */ /* 0x0003e2000c101124 */
[----:B------:R-:W-:Y:S05]  /*2ca0*/  @P3 BRA `(.L_x_74) ;  /* 0x00000000000c3947 */ /* 0x000fea0003800000 */
[----:B------:R-:W1:Y:S02]  /*2cb0*/  LDG.E.U8 R162, desc[UR36][R8.64+0x21] ;  /* 0x0000212408a27981 */ /* 0x000e64000c1e1100 */
[----:B-1----:R-:W-:-:S05]  /*2cc0*/  PRMT R11, R162, 0x8880, RZ ;  /* 0x00008880a20b7816 */ /* 0x002fca00000000ff */
[----:B------:R-:W-:-:S07]  /*2cd0*/  IMAD R10, R11, R152, RZ ;  /* 0x000000980b0a7224 */ /* 0x000fce00078e02ff */
.L_x_74:
[----:B------:R-:W-:Y:S05]  /*2ce0*/  BSYNC B1 ;  /* 0x0000000000017941 */ /* 0x000fea0003800000 */
.L_x_73:
[----:B------:R-:W-:Y:S01]  /*2cf0*/  @!P3 IMAD R43, R43, R153, R10 ;  /* 0x000000992b2bb224 */ /* 0x000fe200078e020a */
[----:B------:R-:W-:Y:S04]  /*2d00*/  BSSY B1, `(.L_x_75) ;  /* 0x0000006000017945 */ /* 0x000fe80003800000 */
[----:B------:R0:W-:Y:S01]  /*2d10*/  @!P3 STG.E.U8 desc[UR36][R6.64+0x21], R43 ;  /* 0x0000212b0600b986 */ /* 0x0001e2000c101124 */
[----:B------:R-:W-:Y:S05]  /*2d20*/  @P5 BRA `(.L_x_76) ;  /* 0x00000000000c5947 */ /* 0x000fea0003800000 */
[----:B------:R-:W1:Y:S02]  /*2d30*/  LDG.E.U8 R162, desc[UR36][R2.64+0x28] ;  /* 0x0000282402a27981 */ /* 0x000e64000c1e1100 */
[----:B-1----:R-:W-:-:S05]  /*2d40*/  PRMT R11, R162, 0x8880, RZ ;  /* 0x00008880a20b7816 */ /* 0x002fca00000000ff */
[----:B------:R-:W-:-:S07]  /*2d50*/  IMAD R10, R11, R152, RZ ;  /* 0x000000980b0a7224 */ /* 0x000fce00078e02ff */
.L_x_76:
[----:B------:R-:W-:Y:S05]  /*2d60*/  BSYNC B1 ;  /* 0x0000000000017941 */ /* 0x000fea0003800000 */
.L_x_75:
[----:B-1----:R-:W-:Y:S01]  /*2d70*/  @!P5 IMAD R11, R44, R153, R10 ;  /* 0x000000992c0bd224 */ /* 0x002fe200078e020a */
[----:B------:R-:W-:Y:S04]  /*2d80*/  BSSY B1, `(.L_x_77) ;  /* 0x0000006000017945 */ /* 0x000fe80003800000 */
[----:B------:R1:W-:Y:S01]  /*2d90*/  @!P5 STG.E.U8 desc[UR36][R4.64+0x28], R11 ;  /* 0x0000280b0400d986 */ /* 0x0003e2000c101124 */
[----:B------:R-:W-:Y:S05]  /*2da0*/  @P2 BRA `(.L_x_78) ;  /* 0x00000000000c2947 */ /* 0x000fea0003800000 */
[----:B------:R-:W1:Y:S02]  /*2db0*/  LDG.E.U8 R162, desc[UR36][R2.64+0x29] ;  /* 0x0000292402a27981 */ /* 0x000e64000c1e1100 */
[----:B-1----:R-:W-:-:S05]  /*2dc0*/  PRMT R11, R162, 0x8880, RZ ;  /* 0x00008880a20b7816 */ /* 0x002fca00000000ff */
[----:B------:R-:W-:-:S07]  /*2dd0*/  IMAD R10, R11, R152, RZ ;  /* 0x000000980b0a7224 */ /* 0x000fce00078e02ff */
.L_x_78:
[----:B------:R-:W-:Y:S05]  /*2de0*/  BSYNC B1 ;  /* 0x0000000000017941 */ /* 0x000fea0003800000 */
.L_x_77:
        /* <DEDUP_REMOVED lines=11> */
.L_x_80:
[----:B------:R-:W-:Y:S05]  /*2ea0*/  BSYNC B1 ;  /* 0x0000000000017941 */ /* 0x000fea0003800000 */
.L_x_79:
[----:B-1----:R-:W-:Y:S01]  /*2eb0*/  @!P4 IMAD R11, R46, R153, R10 ;  /* 0x000000992e0bc224 */ /* 0x002fe200078e020a */
[----:B------:R-:W-:Y:S04]  /*2ec0*/  BSSY B1, `(.L_x_81) ;  /* 0x0000006000017945 */ /* 0x000fe80003800000 */
[----:B------:R1:W-:Y:S01]  /*2ed0*/  @!P4 STG.E.U8 desc[UR36][R6.64+0x28], R11 ;  /* 0x0000280b0600c986 */ /* 0x0003e2000c101124 */
[----:B------:R-:W-:Y:S05]  /*2ee0*/  @P3 BRA `(.L_x_82) ;  /* 0x00000000000c3947 */ /* 0x000fea0003800000 */
[----:B------:R-:W1:Y:S02]  /*2ef0*/  LDG.E.U8 R162, desc[UR36][R8.64+0x29] ;  /* 0x0000292408a27981 */ /* 0x000e64000c1e1100 */
[----:B-1----:R-:W-:-:S05]  /*2f00*/  PRMT R11, R162, 0x8880, RZ ;  /* 0x00008880a20b7816 */ /* 0x002fca00000000ff */
[----:B------:R-:W-:-:S07]  /*2f10*/  IMAD R10, R11, R152, RZ ;  /* 0x000000980b0a7224 */ /* 0x000fce00078e02ff */
.L_x_82:
[----:B------:R-:W-:Y:S05]  /*2f20*/  BSYNC B1 ;  /* 0x0000000000017941 */ /* 0x000fea0003800000 */
.L_x_81:
[----:B------:R-:W-:Y:S01]  /*2f30*/  @!P3 IMAD R47, R47, R153, R10 ;  /* 0x000000992f2fb224 */ /* 0x000fe200078e020a */
[----:B------:R-:W-:Y:S04]  /*2f40*/  BSSY B1, `(.L_x_83) ;  /* 0x0000006000017945 */ /* 0x000fe80003800000 */
[----:B------:R0:W-:Y:S01]  /*2f50*/  @!P3 STG.E.U8 desc[UR36][R6.64+0x29], R47 ;  /* 0x0000292f0600b986 */ /* 0x0001e2000c101124 */
[----:B------:R-:W-:Y:S05]  /*2f60*/  @P5 BRA `(.L_x_84) ;  /* 0x00000000000c5947 */ /* 0x000fea0003800000 */
[----:B------:R-:W1:Y:S02]  /*2f70*/  LDG.E.U8 R162, desc[UR36][R2.64+0x30] ;  /* 0x0000302402a27981 */ /* 0x000e64000c1e1100 */
[----:B-1----:R-:W-:-:S05]  /*2f80*/  PRMT R11, R162, 0x8880, RZ ;  /* 0x00008880a20b7816 */ /* 0x002fca00000000ff */
[----:B------:R-:W-:-:S07]  /*2f90*/  IMAD R10, R11, R152, RZ ;  /* 0x000000980b0a7224 */ /* 0x000fce00078e02ff */
.L_x_84:
[----:B------:R-:W-:Y:S05]  /*2fa0*/  BSYNC B1 ;  /* 0x0000000000017941 */ /* 0x000fea0003800000 */
.L_x_83:
[----:B-1----:R-:W-:Y:S01]  /*2fb0*/  @!P5 IMAD R11, R48, R153, R10 ;  /* 0x00000099300bd224 */ /* 0x002fe200078e020a */
[----:B------:R-:W-:Y:S04]  /*2fc0*/  BSSY B1, `(.L_x_85) ;  /* 0x0000006000017945 */ /* 0x000fe80003800000 */
[----:B------:R1:W-:Y:S01]  /*2fd0*/  @!P5 STG.E.U8 desc[UR36][R4.64+0x30], R11 ;  /* 0x0000300b0400d986 */ /* 0x0003e2000c101124 */
[----:B------:R-:W-:Y:S05]  /*2fe0*/  @P2 BRA `(.L_x_86) ;  /* 0x00000000000c2947 */ /* 0x000fea0003800000 */
[----:B------:R-:W1:Y:S02]  /*2ff0*/  LDG.E.U8 R162, desc[UR36][R2.64+0x31] ;  /* 0x0000312402a27981 */ /* 0x000e64000c1e1100 */
[----:B-1----:R-:W-:-:S05]  /*3000*/  PRMT R11, R162, 0x8880, RZ ;  /* 0x00008880a20b7816 */ /* 0x002fca00000000ff */
[----:B------:R-:W-:-:S07]  /*3010*/  IMAD R10, R11, R152, RZ ;  /* 0x000000980b0a7224 */ /* 0x000fce00078e02ff */
.L_x_86:
[----:B------:R-:W-:Y:S05]  /*3020*/  BSYNC B1 ;  /* 0x0000000000017941 */ /* 0x000fea0003800000 */
.L_x_85:
        /* <DEDUP_REMOVED lines=11> */
.L_x_88:
[----:B------:R-:W-:Y:S05]  /*30e0*/  BSYNC B1 ;  /* 0x0000000000017941 */ /* 0x000fea0003800000 */
.L_x_87:
[----:B-1----:R-:W-:Y:S01]  /*30f0*/  @!P4 IMAD R11, R50, R153, R10 ;  /* 0x00000099320bc224 */ /* 0x002fe200078e020a */
[----:B------:R-:W-:Y:S04]  /*3100*/  BSSY B1, `(.L_x_89) ;  /* 0x0000006000017945 */ /* 0x000fe80003800000 */
[----:B------:R1:W-:Y:S01]  /*3110*/  @!P4 STG.E.U8 desc[UR36][R6.64+0x30], R11 ;  /* 0x0000300b0600c986 */ /* 0x0003e2000c101124 */
[----:B------:R-:W-:Y:S05]  /*3120*/  @P3 BRA `(.L_x_90) ;  /* 0x00000000000c3947 */ /* 0x000fea0003800000 */
[----:B------:R-:W1:Y:S02]  /*3130*/  LDG.E.U8 R162, desc[UR36][R8.64+0x31] ;  /* 0x0000312408a27981 */ /* 0x000e64000c1e1100 */
[----:B-1----:R-:W-:-:S05]  /*3140*/  PRMT R11, R162, 0x8880, RZ ;  /* 0x00008880a20b7816 */ /* 0x002fca00000000ff */
[----:B------:R-:W-:-:S07]  /*3150*/  IMAD R10, R11, R152, RZ ;  /* 0x000000980b0a7224 */ /* 0x000fce00078e02ff */
.L_x_90:
[----:B------:R-:W-:Y:S05]  /*3160*/  BSYNC B1 ;  /* 0x0000000000017941 */ /* 0x000fea0003800000 */
.L_x_89:
[----:B------:R-:W-:Y:S01]  /*3170*/  @!P3 IMAD R51, R51, R153, R10 ;  /* 0x000000993333b224 */ /* 0x000fe200078e020a */
[----:B------:R-:W-:Y:S04]  /*3180*/  BSSY B1, `(.L_x_91) ;  /* 0x0000006000017945 */ /* 0x000fe80003800000 */
[----:B------:R0:W-:Y:S01]  /*3190*/  @!P3 STG.E.U8 desc[UR36][R6.64+0x31], R51 ;  /* 0x000031330600b986 */ /* 0x0001e2000c101124 */
[----:B------:R-:W-:Y:S05]  /*31a0*/  @P5 BRA `(.L_x_92) ;  /* 0x00000000000c5947 */ /* 0x000fea0003800000 */
[----:B------:R-:W1:Y:S02]  /*31b0*/  LDG.E.U8 R162, desc[UR36][R2.64+0x38] ;  /* 0x0000382402a27981 */ /* 0x000e64000c1e1100 */
[----:B-1----:R-:W-:-:S05]  /*31c0*/  PRMT R11, R162, 0x8880, RZ ;  /* 0x00008880a20b7816 */ /* 0x002fca00000000ff */
[----:B------:R-:W-:-:S07]  /*31d0*/  IMAD R10, R11, R152, RZ ;  /* 0x000000980b0a7224 */ /* 0x000fce00078e02ff */
.L_x_92:
[----:B------:R-:W-:Y:S05]  /*31e0*/  BSYNC B1 ;  /* 0x0000000000017941 */ /* 0x000fea0003800000 */
.L_x_91:
[----:B-1----:R-:W-:Y:S01]  /*31f0*/  @!P5 IMAD R11, R52, R153, R10 ;  /* 0x00000099340bd224 */ /* 0x002fe200078e020a */
[----:B------:R-:W-:Y:S04]  /*3200*/  BSSY B1, `(.L_x_93) ;  /* 0x0000006000017945 */ /* 0x000fe80003800000 */
[----:B------:R1:W-:Y:S01]  /*3210*/  @!P5 STG.E.U8 desc[UR36][R4.64+0x38], R11 ;  /* 0x0000380b0400d986 */ /* 0x0003e2000c101124 */
[----:B------:R-:W-:Y:S05]  /*3220*/  @P2 BRA `(.L_x_94) ;  /* 0x00000000000c2947 */ /* 0x000fea0003800000 */
[----:B------:R-:W1:Y:S02]  /*3230*/  LDG.E.U8 R162, desc[UR36][R2.64+0x39] ;  /* 0x0000392402a27981 */ /* 0x000e64000c1e1100 */
[----:B-1----:R-:W-:-:S05]  /*3240*/  PRMT R11, R162, 0x8880, RZ ;  /* 0x00008880a20b7816 */ /* 0x002fca00000000ff */
[----:B------:R-:W-:-:S07]  /*3250*/  IMAD R10, R11, R152, RZ ;  /* 0x000000980b0a7224 */ /* 0x000fce00078e02ff */
.L_x_94:
[----:B------:R-:W-:Y:S05]  /*3260*/  BSYNC B1 ;  /* 0x0000000000017941 */ /* 0x000fea0003800000 */
.L_x_93:
        /* <DEDUP_REMOVED lines=11> */
.L_x_96:
[----:B------:R-:W-:Y:S05]  /*3320*/  BSYNC B1 ;  /* 0x0000000000017941 */ /* 0x000fea0003800000 */
.L_x_95:
[----:B-1----:R-:W-:Y:S01]  /*3330*/  @!P4 IMAD R11, R54, R153, R10 ;  /* 0x00000099360bc224 */ /* 0x002fe200078e020a */
[----:B------:R-:W-:Y:S04]  /*3340*/  BSSY B1, `(.L_x_97) ;  /* 0x0000006000017945 */ /* 0x000fe80003800000 */
[----:B------:R1:W-:Y:S01]  /*3350*/  @!P4 STG.E.U8 desc[UR36][R6.64+0x38], R11 ;  /* 0x0000380b0600c986 */ /* 0x0003e2000c101124 */
[----:B------:R-:W-:Y:S05]  /*3360*/  @P3 BRA `(.L_x_98) ;  /* 0x00000000000c3947 */ /* 0x000fea0003800000 */
[----:B------:R-:W1:Y:S02]  /*3370*/  LDG.E.U8 R162, desc[UR36][R8.64+0x39] ;  /* 0x0000392408a27981 */ /* 0x000e64000c1e1100 */
[----:B-1----:R-:W-:-:S05]  /*3380*/  PRMT R11, R162, 0x8880, RZ ;  /* 0x00008880a20b7816 */ /* 0x002fca00000000ff */
[----:B------:R-:W-:-:S07]  /*3390*/  IMAD R10, R11, R152, RZ ;  /* 0x000000980b0a7224 */ /* 0x000fce00078e02ff */
.L_x_98:
[----:B------:R-:W-:Y:S05]  /*33a0*/  BSYNC B1 ;  /* 0x0000000000017941 */ /* 0x000fea0003800000 */
.L_x_97:
[----:B------:R-:W-:Y:S01]  /*33b0*/  @!P3 IMAD R55, R55, R153, R10 ;  /* 0x000000993737b224 */ /* 0x000fe200078e020a */
[----:B------:R-:W-:Y:S04]  /*33c0*/  BSSY B1, `(.L_x_99) ;  /* 0x0000006000017945 */ /* 0x000fe80003800000 */
[----:B------:R0:W-:Y:S01]  /*33d0*/  @!P3 STG.E.U8 desc[UR36][R6.64+0x39], R55 ;  /* 0x000039370600b986 */ /* 0x0001e2000c101124 */
[----:B------:R-:W-:Y:S05]  /*33e0*/  @P5 BRA `(.L_x_100) ;  /* 0x00000000000c5947 */ /* 0x000fea0003800000 */
[----:B------:R-:W1:Y:S02]  /*33f0*/  LDG.E.U8 R162, desc[UR36][R2.64+0x40] ;  /* 0x0000402402a27981 */ /* 0x000e64000c1e1100 */
[----:B-1----:R-:W-:-:S05]  /*3400*/  PRMT R11, R162, 0x8880, RZ ;  /* 0x00008880a20b7816 */ /* 0x002fca00000000ff */
[----:B------:R-:W-:-:S07]  /*3410*/  IMAD R10, R11, R152, RZ ;  /* 0x000000980b0a7224 */ /* 0x000fce00078e02ff */
.L_x_100:
[----:B------:R-:W-:Y:S05]  /*3420*/  BSYNC B1 ;  /* 0x0000000000017941 */ /* 0x000fea0003800000 */
.L_x_99:
[----:B-1----:R-:W-:Y:S01]  /*3430*/  @!P5 IMAD R11, R56, R153, R10 ;  /* 0x00000099380bd224 */ /* 0x002fe200078e020a */
[----:B------:R-:W-:Y:S04]  /*3440*/  BSSY B1, `(.L_x_101) ;  /* 0x0000006000017945 */ /* 0x000fe80003800000 */
[----:B------:R1:W-:Y:S01]  /*3450*/  @!P5 STG.E.U8 desc[UR36][R4.64+0x40], R11 ;  /* 0x0000400b0400d986 */ /* 0x0003e2000c101124 */
[----:B------:R-:W-:Y:S05]  /*3460*/  @P2 BRA `(.L_x_102) ;  /* 0x00000000000c2947 */ /* 0x000fea0003800000 */
[----:B------:R-:W1:Y:S02]  /*3470*/  LDG.E.U8 R162, desc[UR36][R2.64+0x41] ;  /* 0x0000412402a27981 */ /* 0x000e64000c1e1100 */
[----:B-1----:R-:W-:-:S05]  /*3480*/  PRMT R11, R162, 0x8880, RZ ;  /* 0x00008880a20b7816 */ /* 0x002fca00000000ff */
[----:B------:R-:W-:-:S07]  /*3490*/  IMAD R10, R11, R152, RZ ;  /* 0x000000980b0a7224 */ /* 0x000fce00078e02ff */
.L_x_102:
[----:B------:R-:W-:Y:S05]  /*34a0*/  BSYNC B1 ;  /* 0x0000000000017941 */ /* 0x000fea0003800000 */
.L_x_101:
        /* <DEDUP_REMOVED lines=11> */
.L_x_104:
[----:B------:R-:W-:Y:S05]  /*3560*/  BSYNC B1 ;  /* 0x0000000000017941 */ /* 0x000fea0003800000 */
.L_x_103:
[----:B-1----:R-:W-:Y:S01]  /*3570*/  @!P4 IMAD R11, R58, R153, R10 ;  /* 0x000000993a0bc224 */ /* 0x002fe200078e020a */
[----:B------:R-:W-:Y:S04]  /*3580*/  BSSY B1, `(.L_x_105) ;  /* 0x0000006000017945 */ /* 0x000fe80003800000 */
[----:B------:R1:W-:Y:S01]  /*3590*/  @!P4 STG.E.U8 desc[UR36][R6.64+0x40], R11 ;  /* 0x0000400b0600c986 */ /* 0x0003e2000c101124 */
[----:B------:R-:W-:Y:S05]  /*35a0*/  @P3 BRA `(.L_x_106) ;  /* 0x00000000000c3947 */ /* 0x000fea0003800000 */
[----:B------:R-:W1:Y:S02]  /*35b0*/  LDG.E.U8 R162, desc[UR36][R8.64+0x41] ;  /* 0x0000412408a27981 */ /* 0x000e64000c1e1100 */
[----:B-1----:R-:W-:-:S05]  /*35c0*/  PRMT R11, R162, 0x8880, RZ ;  /* 0x00008880a20b7816 */ /* 0x002fca00000000ff */
[----:B------:R-:W-:-:S07]  /*35d0*/  IMAD R10, R11, R152, RZ ;  /* 0x000000980b0a7224 */ /* 0x000fce00078e02ff */
.L_x_106:
[----:B------:R-:W-:Y:S05]  /*35e0*/  BSYNC B1 ;  /* 0x0000000000017941 */ /* 0x000fea0003800000 */
.L_x_105:
[----:B------:R-:W-:Y:S01]  /*35f0*/  @!P3 IMAD R59, R59, R153, R10 ;  /* 0x000000993b3bb224 */ /* 0x000fe200078e020a */
[----:B------:R-:W-:Y:S04]  /*3600*/  BSSY B1, `(.L_x_107) ;  /* 0x0000006000017945 */ /* 0x000fe80003800000 */
[----:B------:R0:W-:Y:S01]  /*3610*/  @!P3 STG.E.U8 desc[UR36][R6.64+0x41], R59 ;  /* 0x0000413b0600b986 */ /* 0x0001e2000c101124 */
[----:B------:R-:W-:Y:S05]  /*3620*/  @P5 BRA `(.L_x_108) ;  /* 0x00000000000c5947 */ /* 0x000fea0003800000 */
[----:B------:R-:W1:Y:S02]  /*3630*/  LDG.E.U8 R162, desc[UR36][R2.64+0x48] ;  /* 0x0000482402a27981 */ /* 0x000e64000c1e1100 */
[----:B-1----:R-:W-:-:S05]  /*3640*/  PRMT R11, R162, 0x8880, RZ ;  /* 0x00008880a20b7816 */ /* 0x002fca00000000ff */
[----:B------:R-:W-:-:S07]  /*3650*/  IMAD R10, R11, R152, RZ ;  /* 0x000000980b0a7224 */ /* 0x000fce00078e02ff */
.L_x_108:
[----:B------:R-:W-:Y:S05]  /*3660*/  BSYNC B1 ;  /* 0x0000000000017941 */ /* 0x000fea0003800000 */
.L_x_107:
[----:B-1----:R-:W-:Y:S01]  /*3670*/  @!P5 IMAD R11, R60, R153, R10 ;  /* 0x000000993c0bd224 */ /* 0x002fe200078e020a */
[----:B------:R-:W-:Y:S04]  /*3680*/  BSSY B1, `(.L_x_109) ;  /* 0x0000006000017945 */ /* 0x000fe80003800000 */
[----:B------:R1:W-:Y:S01]  /*3690*/  @!P5 STG.E.U8 desc[UR36][R4.64+0x48], R11 ;  /* 0x0000480b0400d986 */ /* 0x0003e2000c101124 */
[----:B------:R-:W-:Y:S05]  /*36a0*/  @P2 BRA `(.L_x_110) ;  /* 0x00000000000c2947 */ /* 0x000fea0003800000 */
[----:B------:R-:W1:Y:S02]  /*36b0*/  LDG.E.U8 R162, desc[UR36][R2.64+0x49] ;  /* 0x0000492402a27981 */ /* 0x000e64000c1e1100 */
[----:B-1----:R-:W-:-:S05]  /*36c0*/  PRMT R11, R162, 0x8880, RZ ;  /* 0x00008880a20b7816 */ /* 0x002fca00000000ff */
[----:B------:R-:W-:-:S07]  /*36d0*/  IMAD R10, R11, R152, RZ ;  /* 0x000000980b0a7224 */ /* 0x000fce00078e02ff */
.L_x_110:
[----:B------:R-:W-:Y:S05]  /*36e0*/  BSYNC B1 ;  /* 0x0000000000017941 */ /* 0x000fea0003800000 */
.L_x_109:
        /* <DEDUP_REMOVED lines=11> */
.L_x_112:
[----:B------:R-:W-:Y:S05]  /*37a0*/  BSYNC B1 ;  /* 0x0000000000017941 */ /* 0x000fea0003800000 */
.L_x_111:
[----:B-1----:R-:W-:Y:S01]  /*37b0*/  @!P4 IMAD R11, R62, R153, R10 ;  /* 0x000000993e0bc224 */ /* 0x002fe200078e020a */
[----:B------:R-:W-:Y:S04]  /*37c0*/  BSSY B1, `(.L_x_113) ;  /* 0x0000006000017945 */ /* 0x000fe80003800000 */
[----:B------:R1:W-:Y:S01]  /*37d0*/  @!P4 STG.E.U8 desc[UR36][R6.64+0x48], R11 ;  /* 0x0000480b0600c986 */ /* 0x0003e2000c101124 */
[----:B------:R-:W-:Y:S05]  /*37e0*/  @P3 BRA `(.L_x_114) ;  /* 0x00000000000c3947 */ /* 0x000fea0003800000 */
[----:B------:R-:W1:Y:S02]  /*37f0*/  LDG.E.U8 R162, desc[UR36][R8.64+0x49] ;  /* 0x0000492408a27981 */ /* 0x000e64000c1e1100 */
[----:B-1----:R-:W-:-:S05]  /*3800*/  PRMT R11, R162, 0x8880, RZ ;  /* 0x00008880a20b7816 */ /* 0x002fca00000000ff */
[----:B------:R-:W-:-:S07]  /*3810*/  IMAD R10, R11, R152, RZ ;  /* 0x000000980b0a7224 */ /* 0x000fce00078e02ff */
.L_x_114:
[----:B------:R-:W-:Y:S05]  /*3820*/  BSYNC B1 ;  /* 0x0000000000017941 */ /* 0x000fea0003800000 */
.L_x_113:
[----:B------:R-:W-:Y:S01]  /*3830*/  @!P3 IMAD R63, R63, R153, R10 ;  /* 0x000000993f3fb224 */ /* 0x000fe200078e020a */
[----:B------:R-:W-:Y:S04]  /*3840*/  BSSY B1, `(.L_x_115) ;  /* 0x0000006000017945 */ /* 0x000fe80003800000 */
[----:B------:R0:W-:Y:S01]  /*3850*/  @!P3 STG.E.U8 desc[UR36][R6.64+0x49], R63 ;  /* 0x0000493f0600b986 */ /* 0x0001e2000c101124 */
[----:B------:R-:W-:Y:S05]  /*3860*/  @P5 BRA `(.L_x_116) ;  /* 0x00000000000c5947 */ /* 0x000fea0003800000 */
[----:B------:R-:W1:Y:S02]  /*3870*/  LDG.E.U8 R162, desc[UR36][R2.64+0x50] ;  /* 0x0000502402a27981 */ /* 0x000e64000c1e1100 */
[----:B-1----:R-:W-:-:S05]  /*3880*/  PRMT R11, R162, 0x8880, RZ ;  /* 0x00008880a20b7816 */ /* 0x002fca00000000ff */
[----:B------:R-:W-:-:S07]  /*3890*/  IMAD R10, R11, R152, RZ ;  /* 0x000000980b0a7224 */ /* 0x000fce00078e02ff */
.L_x_116:
[----:B------:R-:W-:Y:S05]  /*38a0*/  BSYNC B1 ;  /* 0x0000000000017941 */ /* 0x000fea0003800000 */
.L_x_115:
[----:B-1----:R-:W-:Y:S01]  /*38b0*/  @!P5 IMAD R11, R64, R153, R10 ;  /* 0x00000099400bd224 */ /* 0x002fe200078e020a */
[----:B------:R-:W-:Y:S04]  /*38c0*/  BSSY B1, `(.L_x_117) ;  /* 0x0000006000017945 */ /* 0x000fe80003800000 */
[----:B------:R1:W-:Y:S01]  /*38d0*/  @!P5 STG.E.U8 desc[UR36][R4.64+0x50], R11 ;  /* 0x0000500b0400d986 */ /* 0x0003e2000c101124 */
[----:B------:R-:W-:Y:S05]  /*38e0*/  @P2 BRA `(.L_x_118) ;  /* 0x00000000000c2947 */ /* 0x000fea0003800000 */
[----:B------:R-:W1:Y:S02]  /*38f0*/  LDG.E.U8 R162, desc[UR36][R2.64+0x51] ;  /* 0x0000512402a27981 */ /* 0x000e64000c1e1100 */
[----:B-1----:R-:W-:-:S05]  /*3900*/  PRMT R11, R162, 0x8880, RZ ;  /* 0x00008880a20b7816 */ /* 0x002fca00000000ff */
[----:B------:R-:W-:-:S07]  /*3910*/  IMAD R10, R11, R152, RZ ;  /* 0x000000980b0a7224 */ /* 0x000fce00078e02ff */
.L_x_118:
[----:B------:R-:W-:Y:S05]  /*3920*/  BSYNC B1 ;  /* 0x0000000000017941 */ /* 0x000fea0003800000 */
.L_x_117:
        /* <DEDUP_REMOVED lines=11> */
.L_x_120:
[----:B------:R-:W-:Y:S05]  /*39e0*/  BSYNC B1 ;  /* 0x0000000000017941 */ /* 0x000fea0003800000 */
.L_x_119:
[----:B-1----:R-:W-:Y:S01]  /*39f0*/  @!P4 IMAD R11, R66, R153, R10 ;  /* 0x00000099420bc224 */ /* 0x002fe200078e020a */
[----:B------:R-:W-:Y:S04]  /*3a00*/  BSSY B1, `(.L_x_121) ;  /* 0x0000006000017945 */ /* 0x000fe80003800000 */
[----:B------:R1:W-:Y:S01]  /*3a10*/  @!P4 STG.E.U8 desc[UR36][R6.64+0x50], R11 ;  /* 0x0000500b0600c986 */ /* 0x0003e2000c101124 */
[----:B------:R-:W-:Y:S05]  /*3a20*/  @P3 BRA `(.L_x_122) ;  /* 0x00000000000c3947 */ /* 0x000fea0003800000 */
[----:B------:R-:W1:Y:S02]  /*3a30*/  LDG.E.U8 R162, desc[UR36][R8.64+0x51] ;  /* 0x0000512408a27981 */ /* 0x000e64000c1e1100 */
[----:B-1----:R-:W-:-:S05]  /*3a40*/  PRMT R11, R162, 0x8880, RZ ;  /* 0x00008880a20b7816 */ /* 0x002fca00000000ff */
[----:B------:R-:W-:-:S07]  /*3a50*/  IMAD R10, R11, R152, RZ ;  /* 0x000000980b0a7224 */ /* 0x000fce00078e02ff */
.L_x_122:
[----:B------:R-:W-:Y:S05]  /*3a60*/  BSYNC B1 ;  /* 0x0000000000017941 */ /* 0x000fea0003800000 */
.L_x_121:
[----:B------:R-:W-:Y:S01]  /*3a70*/  @!P3 IMAD R67, R67, R153, R10 ;  /* 0x000000994343b224 */ /* 0x000fe200078e020a */
[----:B------:R-:W-:Y:S04]  /*3a80*/  BSSY B1, `(.L_x_123) ;  /* 0x0000006000017945 */ /* 0x000fe80003800000 */
[----:B------:R0:W-:Y:S01]  /*3a90*/  @!P3 STG.E.U8 desc[UR36][R6.64+0x51], R67 ;  /* 0x000051430600b986 */ /* 0x0001e2000c101124 */
[----:B------:R-:W-:Y:S05]  /*3aa0*/  @P5 BRA `(.L_x_124) ;  /* 0x00000000000c5947 */ /* 0x000fea0003800000 */
[----:B------:R-:W1:Y:S02]  /*3ab0*/  LDG.E.U8 R162, desc[UR36][R2.64+0x58] ;  /* 0x0000582402a27981 */ /* 0x000e64000c1e1100 */
[----:B-1----:R-:W-:-:S05]  /*3ac0*/  PRMT R11, R162, 0x8880, RZ ;  /* 0x00008880a20b7816 */ /* 0x002fca00000000ff */
[----:B------:R-:W-:-:S07]  /*3ad0*/  IMAD R10, R11, R152, RZ ;  /* 0x000000980b0a7224 */ /* 0x000fce00078e02ff */
.L_x_124:
[----:B------:R-:W-:Y:S05]  /*3ae0*/  BSYNC B1 ;  /* 0x0000000000017941 */ /* 0x000fea0003800000 */
.L_x_123:
[----:B-1----:R-:W-:Y:S01]  /*3af0*/  @!P5 IMAD R11, R68, R153, R10 ;  /* 0x00000099440bd224 */ /* 0x002fe200078e020a */
[----:B------:R-:W-:Y:S04]  /*3b00*/  BSSY B1, `(.L_x_125) ;  /* 0x0000006000017945 */ /* 0x000fe80003800000 */
[----:B------:R1:W-:Y:S01]  /*3b10*/  @!P5 STG.E.U8 desc[UR36][R4.64+0x58], R11 ;  /* 0x0000580b0400d986 */ /* 0x0003e2000c101124 */
[----:B------:R-:W-:Y:S05]  /*3b20*/  @P2 BRA `(.L_x_126) ;  /* 0x00000000000c2947 */ /* 0x000fea0003800000 */
[----:B------:R-:W1:Y:S02]  /*3b30*/  LDG.E.U8 R162, desc[UR36][R2.64+0x59] ;  /* 0x0000592402a27981 */ /* 0x000e64000c1e1100 */
[----:B-1----:R-:W-:-:S05]  /*3b40*/  PRMT R11, R162, 0x8880, RZ ;  /* 0x00008880a20b7816 */ /* 0x002fca00000000ff */
[----:B------:R-:W-:-:S07]  /*3b50*/  IMAD R10, R11, R152, RZ ;  /* 0x000000980b0a7224 */ /* 0x000fce00078e02ff */
.L_x_126:
[----:B------:R-:W-:Y:S05]  /*3b60*/  BSYNC B1 ;  /* 0x0000000000017941 */ /* 0x000fea0003800000 */
.L_x_125:
        /* <DEDUP_REMOVED lines=11> */
.L_x_128:
[----:B------:R-:W-:Y:S05]  /*3c20*/  BSYNC B1 ;  /* 0x0000000000017941 */ /* 0x000fea0003800000 */
.L_x_127:
[----:B-1----:R-:W-:Y:S01]  /*3c30*/  @!P4 IMAD R11, R70, R153, R10 ;  /* 0x00000099460bc224 */ /* 0x002fe200078e020a */
[----:B------:R-:W-:Y:S04]  /*3c40*/  BSSY B1, `(.L_x_129) ;  /* 0x0000006000017945 */ /* 0x000fe80003800000 */
[----:B------:R1:W-:Y:S01]  /*3c50*/  @!P4 STG.E.U8 desc[UR36][R6.64+0x58], R11 ;  /* 0x0000580b0600c986 */ /* 0x0003e2000c101124 */
[----:B------:R-:W-:Y:S05]  /*3c60*/  @P3 BRA `(.L_x_130) ;  /* 0x00000000000c3947 */ /* 0x000fea0003800000 */
[----:B------:R-:W1:Y:S02]  /*3c70*/  LDG.E.U8 R162, desc[UR36][R8.64+0x59] ;  /* 0x0000592408a27981 */ /* 0x000e64000c1e1100 */
[----:B-1----:R-:W-:-:S05]  /*3c80*/  PRMT R11, R162, 0x8880, RZ ;  /* 0x00008880a20b7816 */ /* 0x002fca00000000ff */
[----:B------:R-:W-:-:S07]  /*3c90*/  IMAD R10, R11, R152, RZ ;  /* 0x000000980b0a7224 */ /* 0x000fce00078e02ff */
.L_x_130:
[----:B------:R-:W-:Y:S05]  /*3ca0*/  BSYNC B1 ;  /* 0x0000000000017941 */ /* 0x000fea0003800000 */
.L_x_129:
[----:B------:R-:W-:Y:S01]  /*3cb0*/  @!P3 IMAD R71, R71, R153, R10 ;  /* 0x000000994747b224 */ /* 0x000fe200078e020a */
[----:B------:R-:W-:Y:S04]  /*3cc0*/  BSSY B1, `(.L_x_131) ;  /* 0x0000006000017945 */ /* 0x000fe80003800000 */
[----:B------:R0:W-:Y:S01]  /*3cd0*/  @!P3 STG.E.U8 desc[UR36][R6.64+0x59], R71 ;  /* 0x000059470600b986 */ /* 0x0001e2000c101124 */
[----:B------:R-:W-:Y:S05]  /*3ce0*/  @P5 BRA `(.L_x_132) ;  /* 0x00000000000c5947 */ /* 0x000fea0003800000 */
[----:B------:R-:W1:Y:S02]  /*3cf0*/  LDG.E.U8 R162, desc[UR36][R2.64+0x60] ;  /* 0x0000602402a27981 */ /* 0x000e64000c1e1100 */
[----:B-1----:R-:W-:-:S05]  /*3d00*/  PRMT R11, R162, 0x8880, RZ ;  /* 0x00008880a20b7816 */ /* 0x002fca00000000ff */
[----:B------:R-:W-:-:S07]  /*3d10*/  IMAD R10, R11, R152, RZ ;  /* 0x000000980b0a7224 */ /* 0x000fce00078e02ff */
.L_x_132:
[----:B------:R-:W-:Y:S05]  /*3d20*/  BSYNC B1 ;  /* 0x0000000000017941 */ /* 0x000fea0003800000 */
.L_x_131:
[----:B-1----:R-:W-:Y:S01]  /*3d30*/  @!P5 IMAD R11, R72, R153, R10 ;  /* 0x00000099480bd224 */ /* 0x002fe200078e020a */
[----:B------:R-:W-:Y:S04]  /*3d40*/  BSSY B1, `(.L_x_133) ;  /* 0x0000006000017945 */ /* 0x000fe80003800000 */
[----:B------:R1:W-:Y:S01]  /*3d50*/  @!P5 STG.E.U8 desc[UR36][R4.64+0x60], R11 ;  /* 0x0000600b0400d986 */ /* 0x0003e2000c101124 */
[----:B------:R-:W-:Y:S05]  /*3d60*/  @P2 BRA `(.L_x_134) ;  /* 0x00000000000c2947 */ /* 0x000fea0003800000 */
[----:B------:R-:W1:Y:S02]  /*3d70*/  LDG.E.U8 R162, desc[UR36][R2.64+0x61] ;  /* 0x0000612402a27981 */ /* 0x000e64000c1e1100 */
[----:B-1----:R-:W-:-:S05]  /*3d80*/  PRMT R11, R162, 0x8880, RZ ;  /* 0x00008880a20b7816 */ /* 0x002fca00000000ff */
[----:B------:R-:W-:-:S07]  /*3d90*/  IMAD R10, R11, R152, RZ ;  /* 0x000000980b0a7224 */ /* 0x000fce00078e02ff */
.L_x_134:
[----:B------:R-:W-:Y:S05]  /*3da0*/  BSYNC B1 ;  /* 0x0000000000017941 */ /* 0x000fea0003800000 */
.L_x_133:
        /* <DEDUP_REMOVED lines=11> */
.L_x_136:
[----:B------:R-:W-:Y:S05]  /*3e60*/  BSYNC B1 ;  /* 0x0000000000017941 */ /* 0x000fea0003800000 */
.L_x_135:
[----:B-1----:R-:W-:Y:S01]  /*3e70*/  @!P4 IMAD R11, R74, R153, R10 ;  /* 0x000000994a0bc224 */ /* 0x002fe200078e020a */
[----:B------:R-:W-:Y:S04]  /*3e80*/  BSSY B1, `(.L_x_137) ;  /* 0x0000006000017945 */ /* 0x000fe80003800000 */
[----:B------:R1:W-:Y:S01]  /*3e90*/  @!P4 STG.E.U8 desc[UR36][R6.64+0x60], R11 ;  /* 0x0000600b0600c986 */ /* 0x0003e2000c101124 */
[----:B------:R-:W-:Y:S05]  /*3ea0*/  @P3 BRA `(.L_x_138) ;  /* 0x00000000000c3947 */ /* 0x000fea0003800000 */
[----:B------:R-:W1:Y:S02]  /*3eb0*/  LDG.E.U8 R162, desc[UR36][R8.64+0x61] ;  /* 0x0000612408a27981 */ /* 0x000e64000c1e1100 */
[----:B-1----:R-:W-:-:S05]  /*3ec0*/  PRMT R11, R162, 0x8880, RZ ;  /* 0x00008880a20b7816 */ /* 0x002fca00000000ff */
[----:B------:R-:W-:-:S07]  /*3ed0*/  IMAD R10, R11, R152, RZ ;  /* 0x000000980b0a7224 */ /* 0x000fce00078e02ff */
.L_x_138:
[----:B------:R-:W-:Y:S05]  /*3ee0*/  BSYNC B1 ;  /* 0x0000000000017941 */ /* 0x000fea0003800000 */
.L_x_137:
[----:B------:R-:W-:Y:S01]  /*3ef0*/  @!P3 IMAD R75, R75, R153, R10 ;  /* 0x000000994b4bb224 */ /* 0x000fe200078e020a */
[----:B------:R-:W-:Y:S04]  /*3f00*/  BSSY B1, `(.L_x_139) ;  /* 0x0000006000017945 */ /* 0x000fe80003800000 */
[----:B------:R0:W-:Y:S01]  /*3f10*/  @!P3 STG.E.U8 desc[UR36][R6.64+0x61], R75 ;  /* 0x0000614b0600b986 */ /* 0x0001e2000c101124 */
[----:B------:R-:W-:Y:S05]  /*3f20*/  @P5 BRA `(.L_x_140) ;  /* 0x00000000000c5947 */ /* 0x000fea0003800000 */
[----:B------:R-:W1:Y:S02]  /*3f30*/  LDG.E.U8 R162, desc[UR36][R2.64+0x68] ;  /* 0x0000682402a27981 */ /* 0x000e64000c1e1100 */
[----:B-1----:R-:W-:-:S05]  /*3f40*/  PRMT R11, R162, 0x8880, RZ ;  /* 0x00008880a20b7816 */ /* 0x002fca00000000ff */
[----:B------:R-:W-:-:S07]  /*3f50*/  IMAD R10, R11, R152, RZ ;  /* 0x000000980b0a7224 */ /* 0x000fce00078e02ff */
.L_x_140:
[----:B------:R-:W-:Y:S05]  /*3f60*/  BSYNC B1 ;  /* 0x0000000000017941 */ /* 0x000fea0003800000 */
.L_x_139:
[----:B-1----:R-:W-:Y:S01]  /*3f70*/  @!P5 IMAD R11, R76, R153, R10 ;  /* 0x000000994c0bd224 */ /* 0x002fe200078e020a */
[----:B------:R-:W-:Y:S04]  /*3f80*/  BSSY B1, `(.L_x_141) ;  /* 0x0000006000017945 */ /* 0x000fe80003800000 */
[----:B------:R1:W-:Y:S01]  /*3f90*/  @!P5 STG.E.U8 desc[UR36][R4.64+0x68], R11 ;  /* 0x0000680b0400d986 */ /* 0x0003e2000c101124 */
[----:B------:R-:W-:Y:S05]  /*3fa0*/  @P2 BRA `(.L_x_142) ;  /* 0x00000000000c2947 */ /* 0x000fea0003800000 */
[----:B------:R-:W1:Y:S02]  /*3fb0*/  LDG.E.U8 R162, desc[UR36][R2.64+0x69] ;  /* 0x0000692402a27981 */ /* 0x000e64000c1e1100 */
[----:B-1----:R-:W-:-:S05]  /*3fc0*/  PRMT R11, R162, 0x8880, RZ ;  /* 0x00008880a20b7816 */ /* 0x002fca00000000ff */
[----:B------:R-:W-:-:S07]  /*3fd0*/  IMAD R10, R11, R152, RZ ;  /* 0x000000980b0a7224 */ /* 0x000fce00078e02ff */
.L_x_142:
[----:B------:R-:W-:Y:S05]  /*3fe0*/  BSYNC B1 ;  /* 0x0000000000017941 */ /* 0x000fea0003800000 */
.L_x_141:
        /* <DEDUP_REMOVED lines=11> */
.L_x_144:
[----:B------:R-:W-:Y:S05]  /*40a0*/  BSYNC B1 ;  /* 0x0000000000017941 */ /* 0x000fea0003800000 */
.L_x_143:
[----:B-1----:R-:W-:Y:S01]  /*40b0*/  @!P4 IMAD R11, R78, R153, R10 ;  /* 0x000000994e0bc224 */ /* 0x002fe200078e020a */
[----:B------:R-:W-:Y:S04]  /*40c0*/  BSSY B1, `(.L_x_145) ;  /* 0x0000006000017945 */ /* 0x000fe80003800000 */
[----:B------:R1:W-:Y:S01]  /*40d0*/  @!P4 STG.E.U8 desc[UR36][R6.64+0x68], R11 ;  /* 0x0000680b0600c986 */ /* 0x0003e2000c101124 */
[----:B------:R-:W-:Y:S05]  /*40e0*/  @P3 BRA `(.L_x_146) ;  /* 0x00000000000c3947 */ /* 0x000fea0003800000 */
[----:B------:R-:W1:Y:S02]  /*40f0*/  LDG.E.U8 R162, desc[UR36][R8.64+0x69] ;  /* 0x0000692408a27981 */ /* 0x000e64000c1e1100 */
[----:B-1----:R-:W-:-:S05]  /*4100*/  PRMT R11, R162, 0x8880, RZ ;  /* 0x00008880a20b7816 */ /* 0x002fca00000000ff */
[----:B------:R-:W-:-:S07]  /*4110*/  IMAD R10, R11, R152, RZ ;  /* 0x000000980b0a7224 */ /* 0x000fce00078e02ff */
.L_x_146:
[----:B------:R-:W-:Y:S05]  /*4120*/  BSYNC B1 ;  /* 0x0000000000017941 */ /* 0x000fea0003800000 */
.L_x_145:
[----:B------:R-:W-:Y:S01]  /*4130*/  @!P3 IMAD R79, R79, R153, R10 ;  /* 0x000000994f4fb224 */ /* 0x000fe200078e020a */
[----:B------:R-:W-:Y:S04]  /*4140*/  BSSY B1, `(.L_x_147) ;  /* 0x0000006000017945 */ /* 0x000fe80003800000 */
[----:B------:R0:W-:Y:S01]  /*4150*/  @!P3 STG.E.U8 desc[UR36][R6.64+0x69], R79 ;  /* 0x0000694f0600b986 */ /* 0x0001e2000c101124 */
[----:B------:R-:W-:Y:S05]  /*4160*/  @P5 BRA `(.L_x_148) ;  /* 0x00000000000c5947 */ /* 0x000fea0003800000 */
[----:B------:R-:W1:Y:S02]  /*4170*/  LDG.E.U8 R162, desc[UR36][R2.64+0x70] ;  /* 0x0000702402a27981 */ /* 0x000e64000c1e1100 */
[----:B-1----:R-:W-:-:S05]  /*4180*/  PRMT R11, R162, 0x8880, RZ ;  /* 0x00008880a20b7816 */ /* 0x002fca00000000ff */
[----:B------:R-:W-:-:S07]  /*4190*/  IMAD R10, R11, R152, RZ ;  /* 0x000000980b0a7224 */ /* 0x000fce00078e02ff */
.L_x_148:
[----:B------:R-:W-:Y:S05]  /*41a0*/  BSYNC B1 ;  /* 0x0000000000017941 */ /* 0x000fea0003800000 */
.L_x_147:
[----:B-1----:R-:W-:Y:S01]  /*41b0*/  @!P5 IMAD R11, R80, R153, R10 ;  /* 0x00000099500bd224 */ /* 0x002fe200078e020a */
[----:B------:R-:W-:Y:S04]  /*41c0*/  BSSY B1, `(.L_x_149) ;  /* 0x0000006000017945 */ /* 0x000fe80003800000 */
[----:B------:R1:W-:Y:S01]  /*41d0*/  @!P5 STG.E.U8 desc[UR36][R4.64+0x70], R11 ;  /* 0x0000700b0400d986 */ /* 0x0003e2000c101124 */
[----:B------:R-:W-:Y:S05]  /*41e0*/  @P2 BRA `(.L_x_150) ;  /* 0x00000000000c2947 */ /* 0x000fea0003800000 */
[----:B------:R-:W1:Y:S02]  /*41f0*/  LDG.E.U8 R162, desc[UR36][R2.64+0x71] ;  /* 0x0000712402a27981 */ /* 0x000e64000c1e1100 */
[----:B-1----:R-:W-:-:S05]  /*4200*/  PRMT R11, R162, 0x8880, RZ ;  /* 0x00008880a20b7816 */ /* 0x002fca00000000ff */
[----:B------:R-:W-:-:S07]  /*4210*/  IMAD R10, R11, R152, RZ ;  /* 0x000000980b0a7224 */ /* 0x000fce00078e02ff */
.L_x_150:
[----:B------:R-:W-:Y:S05]  /*4220*/  BSYNC B1 ;  /* 0x0000000000017941 */ /* 0x000fea0003800000 */
.L_x_149:
        /* <DEDUP_REMOVED lines=11> */
.L_x_152:
[----:B------:R-:W-:Y:S05]  /*42e0*/  BSYNC B1 ;  /* 0x0000000000017941 */ /* 0x000fea0003800000 */
.L_x_151:
[----:B-1----:R-:W-:Y:S01]  /*42f0*/  @!P4 IMAD R11, R82, R153, R10 ;  /* 0x00000099520bc224 */ /* 0x002fe200078e020a */
[----:B------:R-:W-:Y:S04]  /*4300*/  BSSY B1, `(.L_x_153) ;  /* 0x0000006000017945 */ /* 0x000fe80003800000 */
[----:B------:R1:W-:Y:S01]  /*4310*/  @!P4 STG.E.U8 desc[UR36][R6.64+0x70], R11 ;  /* 0x0000700b0600c986 */ /* 0x0003e2000c101124 */
[----:B------:R-:W-:Y:S05]  /*4320*/  @P3 BRA `(.L_x_154) ;  /* 0x00000000000c3947 */ /* 0x000fea0003800000 */
[----:B------:R-:W1:Y:S02]  /*4330*/  LDG.E.U8 R162, desc[UR36][R8.64+0x71] ;  /* 0x0000712408a27981 */ /* 0x000e64000c1e1100 */
[----:B-1----:R-:W-:-:S05]  /*4340*/  PRMT R11, R162, 0x8880, RZ ;  /* 0x00008880a20b7816 */ /* 0x002fca00000000ff */
[----:B------:R-:W-:-:S07]  /*4350*/  IMAD R10, R11, R152, RZ ;  /* 0x000000980b0a7224 */ /* 0x000fce00078e02ff */
.L_x_154:
[----:B------:R-:W-:Y:S05]  /*4360*/  BSYNC B1 ;  /* 0x0000000000017941 */ /* 0x000fea0003800000 */
.L_x_153:
[----:B------:R-:W-:Y:S01]  /*4370*/  @!P3 IMAD R83, R83, R153, R10 ;  /* 0x000000995353b224 */ /* 0x000fe200078e020a */
[----:B------:R-:W-:Y:S04]  /*4380*/  BSSY B1, `(.L_x_155) ;  /* 0x0000006000017945 */ /* 0x000fe80003800000 */
[----:B------:R0:W-:Y:S01]  /*4390*/  @!P3 STG.E.U8 desc[UR36][R6.64+0x71], R83 ;  /* 0x000071530600b986 */ /* 0x0001e2000c101124 */
[----:B------:R-:W-:Y:S05]  /*43a0*/  @P5 BRA `(.L_x_156) ;  /* 0x00000000000c5947 */ /* 0x000fea0003800000 */
[----:B------:R-:W1:Y:S02]  /*43b0*/  LDG.E.U8 R162, desc[UR36][R2.64+0x78] ;  /* 0x0000782402a27981 */ /* 0x000e64000c1e1100 */
[----:B-1----:R-:W-:-:S05]  /*43c0*/  PRMT R11, R162, 0x8880, RZ ;  /* 0x00008880a20b7816 */ /* 0x002fca00000000ff */
[----:B------:R-:W-:-:S07]  /*43d0*/  IMAD R10, R11, R152, RZ ;  /* 0x000000980b0a7224 */ /* 0x000fce00078e02ff */
.L_x_156:
[----:B------:R-:W-:Y:S05]  /*43e0*/  BSYNC B1 ;  /* 0x0000000000017941 */ /* 0x000fea0003800000 */
.L_x_155:
[----:B-1----:R-:W-:Y:S01]  /*43f0*/  @!P5 IMAD R11, R84, R153, R10 ;  /* 0x00000099540bd224 */ /* 0x002fe200078e020a */
[----:B------:R-:W-:Y:S04]  /*4400*/  BSSY B1, `(.L_x_157) ;  /* 0x0000006000017945 */ /* 0x000fe80003800000 */
[----:B------:R1:W-:Y:S01]  /*4410*/  @!P5 STG.E.U8 desc[UR36][R4.64+0x78], R11 ;  /* 0x0000780b0400d986 */ /* 0x0003e2000c101124 */
[----:B------:R-:W-:Y:S05]  /*4420*/  @P2 BRA `(.L_x_158) ;  /* 0x00000000000c2947 */ /* 0x000fea0003800000 */
[----:B------:R-:W1:Y:S02]  /*4430*/  LDG.E.U8 R162, desc[UR36][R2.64+0x79] ;  /* 0x0000792402a27981 */ /* 0x000e64000c1e1100 */
[----:B-1----:R-:W-:-:S05]  /*4440*/  PRMT R11, R162, 0x8880, RZ ;  /* 0x00008880a20b7816 */ /* 0x002fca00000000ff */
[----:B------:R-:W-:-:S07]  /*4450*/  IMAD R10, R11, R152, RZ ;  /* 0x000000980b0a7224 */ /* 0x000fce00078e02ff */
.L_x_158:
[----:B------:R-:W-:Y:S05]  /*4460*/  BSYNC B1 ;  /* 0x0000000000017941 */ /* 0x000fea0003800000 */
.L_x_157:
        /* <DEDUP_REMOVED lines=11> */
.L_x_160:
[----:B------:R-:W-:Y:S05]  /*4520*/  BSYNC B1 ;  /* 0x0000000000017941 */ /* 0x000fea0003800000 */
.L_x_159:
[----:B-1----:R-:W-:Y:S01]  /*4530*/  @!P4 IMAD R11, R86, R153, R10 ;  /* 0x00000099560bc224 */ /* 0x002fe200078e020a */
[----:B------:R-:W-:Y:S04]  /*4540*/  BSSY B1, `(.L_x_161) ;  /* 0x0000006000017945 */ /* 0x000fe80003800000 */
[----:B------:R1:W-:Y:S01]  /*4550*/  @!P4 STG.E.U8 desc[UR36][R6.64+0x78], R11 ;  /* 0x0000780b0600c986 */ /* 0x0003e2000c101124 */
[----:B------:R-:W-:Y:S05]  /*4560*/  @P3 BRA `(.L_x_162) ;  /* 0x00000000000c3947 */ /* 0x000fea0003800000 */
[----:B------:R-:W1:Y:S02]  /*4570*/  LDG.E.U8 R162, desc[UR36][R8.64+0x79] ;  /* 0x0000792408a27981 */ /* 0x000e64000c1e1100 */
[----:B-1----:R-:W-:-:S05]  /*4580*/  PRMT R11, R162, 0x8880, RZ ;  /* 0x00008880a20b7816 */ /* 0x002fca00000000ff */
[----:B------:R-:W-:-:S07]  /*4590*/  IMAD R10, R11, R152, RZ ;  /* 0x000000980b0a7224 */ /* 0x000fce00078e02ff */
.L_x_162:
[----:B------:R-:W-:Y:S05]  /*45a0*/  BSYNC B1 ;  /* 0x0000000000017941 */ /* 0x000fea0003800000 */
.L_x_161:
[----:B------:R-:W-:Y:S01]  /*45b0*/  @!P3 IMAD R87, R87, R153, R10 ;  /* 0x000000995757b224 */ /* 0x000fe200078e020a */
[----:B------:R-:W-:Y:S04]  /*45c0*/  BSSY B1, `(.L_x_163) ;  /* 0x0000006000017945 */ /* 0x000fe80003800000 */
[----:B------:R0:W-:Y:S01]  /*45d0*/  @!P3 STG.E.U8 desc[UR36][R6.64+0x79], R87 ;  /* 0x000079570600b986 */ /* 0x0001e2000c101124 */
[----:B------:R-:W-:Y:S05]  /*45e0*/  @P5 BRA `(.L_x_164) ;  /* 0x00000000000c5947 */ /* 0x000fea0003800000 */
[----:B------:R-:W1:Y:S02]  /*45f0*/  LDG.E.U8 R162, desc[UR36][R2.64+0x80] ;  /* 0x0000802402a27981 */ /* 0x000e64000c1e1100 */
[----:B-1----:R-:W-:-:S05]  /*4600*/  PRMT R11, R162, 0x8880, RZ ;  /* 0x00008880a20b7816 */ /* 0x002fca00000000ff */
[----:B------:R-:W-:-:S07]  /*4610*/  IMAD R10, R11, R152, RZ ;  /* 0x000000980b0a7224 */ /* 0x000fce00078e02ff */
.L_x_164:
[----:B------:R-:W-:Y:S05]  /*4620*/  BSYNC B1 ;  /* 0x0000000000017941 */ /* 0x000fea0003800000 */
.L_x_163:
[----:B-1----:R-:W-:Y:S01]  /*4630*/  @!P5 IMAD R11, R88, R153, R10 ;  /* 0x00000099580bd224 */ /* 0x002fe200078e020a */
[----:B------:R-:W-:Y:S04]  /*4640*/  BSSY B1, `(.L_x_165) ;  /* 0x0000006000017945 */ /* 0x000fe80003800000 */
[----:B------:R1:W-:Y:S01]  /*4650*/  @!P5 STG.E.U8 desc[UR36][R4.64+0x80], R11 ;  /* 0x0000800b0400d986 */ /* 0x0003e2000c101124 */
[----:B------:R-:W-:Y:S05]  /*4660*/  @P2 BRA `(.L_x_166) ;  /* 0x00000000000c2947 */ /* 0x000fea0003800000 */
[----:B------:R-:W1:Y:S02]  /*4670*/  LDG.E.U8 R162, desc[UR36][R2.64+0x81] ;  /* 0x0000812402a27981 */ /* 0x000e64000c1e1100 */
[----:B-1----:R-:W-:-:S05]  /*4680*/  PRMT R11, R162, 0x8880, RZ ;  /* 0x00008880a20b7816 */ /* 0x002fca00000000ff */
[----:B------:R-:W-:-:S07]  /*4690*/  IMAD R10, R11, R152, RZ ;  /* 0x000000980b0a7224 */ /* 0x000fce00078e02ff */
.L_x_166:
[----:B------:R-:W-:Y:S05]  /*46a0*/  BSYNC B1 ;  /* 0x0000000000017941 */ /* 0x000fea0003800000 */
.L_x_165:
        /* <DEDUP_REMOVED lines=11> */
.L_x_168:
[----:B------:R-:W-:Y:S05]  /*4760*/  BSYNC B1 ;  /* 0x0000000000017941 */ /* 0x000fea0003800000 */
.L_x_167:
[----:B-1----:R-:W-:Y:S01]  /*4770*/  @!P4 IMAD R11, R90, R153, R10 ;  /* 0x000000995a0bc224 */ /* 0x002fe200078e020a */
[----:B------:R-:W-:Y:S04]  /*4780*/  BSSY B1, `(.L_x_169) ;  /* 0x0000006000017945 */ /* 0x000fe80003800000 */
[----:B------:R1:W-:Y:S01]  /*4790*/  @!P4 STG.E.U8 desc[UR36][R6.64+0x80], R11 ;  /* 0x0000800b0600c986 */ /* 0x0003e2000c101124 */
[----:B------:R-:W-:Y:S05]  /*47a0*/  @P3 BRA `(.L_x_170) ;  /* 0x00000000000c3947 */ /* 0x000fea0003800000 */
[----:B------:R-:W1:Y:S02]  /*47b0*/  LDG.E.U8 R162, desc[UR36][R8.64+0x81] ;  /* 0x0000812408a27981 */ /* 0x000e64000c1e1100 */
[----:B-1----:R-:W-:-:S05]  /*47c0*/  PRMT R11, R162, 0x8880, RZ ;  /* 0x00008880a20b7816 */ /* 0x002fca00000000ff */
[----:B------:R-:W-:-:S07]  /*47d0*/  IMAD R10, R11, R152, RZ ;  /* 0x000000980b0a7224 */ /* 0x000fce00078e02ff */
.L_x_170:
[----:B------:R-:W-:Y:S05]  /*47e0*/  BSYNC B1 ;  /* 0x0000000000017941 */ /* 0x000fea0003800000 */
.L_x_169:
[----:B------:R-:W-:Y:S01]  /*47f0*/  @!P3 IMAD R91, R91, R153, R10 ;  /* 0x000000995b5bb224 */ /* 0x000fe200078e020a */
[----:B------:R-:W-:Y:S04]  /*4800*/  BSSY B1, `(.L_x_171) ;  /* 0x0000006000017945 */ /* 0x000fe80003800000 */
[----:B------:R0:W-:Y:S01]  /*4810*/  @!P3 STG.E.U8 desc[UR36][R6.64+0x81], R91 ;  /* 0x0000815b0600b986 */ /* 0x0001e2000c101124 */
[----:B------:R-:W-:Y:S05]  /*4820*/  @P5 BRA `(.L_x_172) ;  /* 0x00000000000c5947 */ /* 0x000fea0003800000 */
[----:B------:R-:W1:Y:S02]  /*4830*/  LDG.E.U8 R162, desc[UR36][R2.64+0x88] ;  /* 0x0000882402a27981 */ /* 0x000e64000c1e1100 */
[----:B-1----:R-:W-:-:S05]  /*4840*/  PRMT R11, R162, 0x8880, RZ ;  /* 0x00008880a20b7816 */ /* 0x002fca00000000ff */
[----:B------:R-:W-:-:S07]  /*4850*/  IMAD R10, R11, R152, RZ ;  /* 0x000000980b0a7224 */ /* 0x000fce00078e02ff */
.L_x_172:
[----:B------:R-:W-:Y:S05]  /*4860*/  BSYNC B1 ;  /* 0x0000000000017941 */ /* 0x000fea0003800000 */
.L_x_171:
[----:B-1----:R-:W-:Y:S01]  /*4870*/  @!P5 IMAD R11, R92, R153, R10 ;  /* 0x000000995c0bd224 */ /* 0x002fe200078e020a */
[----:B------:R-:W-:Y:S04]  /*4880*/  BSSY B1, `(.L_x_173) ;  /* 0x0000006000017945 */ /* 0x000fe80003800000 */
[----:B------:R1:W-:Y:S01]  /*4890*/  @!P5 STG.E.U8 desc[UR36][R4.64+0x88], R11 ;  /* 0x0000880b0400d986 */ /* 0x0003e2000c101124 */
[----:B------:R-:W-:Y:S05]  /*48a0*/  @P2 BRA `(.L_x_174) ;  /* 0x00000000000c2947 */ /* 0x000fea0003800000 */
[----:B------:R-:W1:Y:S02]  /*48b0*/  LDG.E.U8 R162, desc[UR36][R2.64+0x89] ;  /* 0x0000892402a27981 */ /* 0x000e64000c1e1100 */
[----:B-1----:R-:W-:-:S05]  /*48c0*/  PRMT R11, R162, 0x8880, RZ ;  /* 0x00008880a20b7816 */ /* 0x002fca00000000ff */
[----:B------:R-:W-:-:S07]  /*48d0*/  IMAD R10, R11, R152, RZ ;  /* 0x000000980b0a7224 */ /* 0x000fce00078e02ff */
.L_x_174:
[----:B------:R-:W-:Y:S05]  /*48e0*/  BSYNC B1 ;  /* 0x0000000000017941 */ /* 0x000fea0003800000 */
.L_x_173:
        /* <DEDUP_REMOVED lines=11> */
.L_x_176:
[----:B------:R-:W-:Y:S05]  /*49a0*/  BSYNC B1 ;  /* 0x0000000000017941 */ /* 0x000fea0003800000 */
.L_x_175:
[----:B-1----:R-:W-:Y:S01]  /*49b0*/  @!P4 IMAD R11, R94, R153, R10 ;  /* 0x000000995e0bc224 */ /* 0x002fe200078e020a */
[----:B------:R-:W-:Y:S04]  /*49c0*/  BSSY B1, `(.L_x_177) ;  /* 0x0000006000017945 */ /* 0x000fe80003800000 */
[----:B------:R1:W-:Y:S01]  /*49d0*/  @!P4 STG.E.U8 desc[UR36][R6.64+0x88], R11 ;  /* 0x0000880b0600c986 */ /* 0x0003e2000c101124 */
[----:B------:R-:W-:Y:S05]  /*49e0*/  @P3 BRA `(.L_x_178) ;  /* 0x00000000000c3947 */ /* 0x000fea0003800000 */
[----:B------:R-:W1:Y:S02]  /*49f0*/  LDG.E.U8 R162, desc[UR36][R8.64+0x89] ;  /* 0x0000892408a27981 */ /* 0x000e64000c1e1100 */
[----:B-1----:R-:W-:-:S05]  /*4a00*/  PRMT R11, R162, 0x8880, RZ ;  /* 0x00008880a20b7816 */ /* 0x002fca00000000ff */
[----:B------:R-:W-:-:S07]  /*4a10*/  IMAD R10, R11, R152, RZ ;  /* 0x000000980b0a7224 */ /* 0x000fce00078e02ff */
.L_x_178:
[----:B------:R-:W-:Y:S05]  /*4a20*/  BSYNC B1 ;  /* 0x0000000000017941 */ /* 0x000fea0003800000 */
.L_x_177:
[----:B------:R-:W-:Y:S01]  /*4a30*/  @!P3 IMAD R95, R95, R153, R10 ;  /* 0x000000995f5fb224 */ /* 0x000fe200078e020a */
[----:B------:R-:W-:Y:S04]  /*4a40*/  BSSY B1, `(.L_x_179) ;  /* 0x0000006000017945 */ /* 0x000fe80003800000 */
[----:B------:R0:W-:Y:S01]  /*4a50*/  @!P3 STG.E.U8 desc[UR36][R6.64+0x89], R95 ;  /* 0x0000895f0600b986 */ /* 0x0001e2000c101124 */
[----:B------:R-:W-:Y:S05]  /*4a60*/  @P5 BRA `(.L_x_180) ;  /* 0x00000000000c5947 */ /* 0x000fea0003800000 */
[----:B------:R-:W1:Y:S02]  /*4a70*/  LDG.E.U8 R162, desc[UR36][R2.64+0x90] ;  /* 0x0000902402a27981 */ /* 0x000e64000c1e1100 */
[----:B-1----:R-:W-:-:S05]  /*4a80*/  PRMT R11, R162, 0x8880, RZ ;  /* 0x00008880a20b7816 */ /* 0x002fca00000000ff */
[----:B------:R-:W-:-:S07]  /*4a90*/  IMAD R10, R11, R152, RZ ;  /* 0x000000980b0a7224 */ /* 0x000fce00078e02ff */
.L_x_180:
[----:B------:R-:W-:Y:S05]  /*4aa0*/  BSYNC B1 ;  /* 0x0000000000017941 */ /* 0x000fea0003800000 */
.L_x_179:
[----:B-1----:R-:W-:Y:S01]  /*4ab0*/  @!P5 IMAD R11, R96, R153, R10 ;  /* 0x00000099600bd224 */ /* 0x002fe200078e020a */
[----:B------:R-:W-:Y:S04]  /*4ac0*/  BSSY B1, `(.L_x_181) ;  /* 0x0000006000017945 */ /* 0x000fe80003800000 */
[----:B------:R1:W-:Y:S01]  /*4ad0*/  @!P5 STG.E.U8 desc[UR36][R4.64+0x90], R11 ;  /* 0x0000900b0400d986 */ /* 0x0003e2000c101124 */
[----:B------:R-:W-:Y:S05]  /*4ae0*/  @P2 BRA `(.L_x_182) ;  /* 0x00000000000c2947 */ /* 0x000fea0003800000 */
[----:B------:R-:W1:Y:S02]  /*4af0*/  LDG.E.U8 R162, desc[UR36][R2.64+0x91] ;  /* 0x0000912402a27981 */ /* 0x000e64000c1e1100 */
[----:B-1----:R-:W-:-:S05]  /*4b00*/  PRMT R11, R162, 0x8880, RZ ;  /* 0x00008880a20b7816 */ /* 0x002fca00000000ff */
[----:B------:R-:W-:-:S07]  /*4b10*/  IMAD R10, R11, R152, RZ ;  /* 0x000000980b0a7224 */ /* 0x000fce00078e02ff */
.L_x_182:
[----:B------:R-:W-:Y:S05]  /*4b20*/  BSYNC B1 ;  /* 0x0000000000017941 */ /* 0x000fea0003800000 */
.L_x_181:
        /* <DEDUP_REMOVED lines=11> */
.L_x_184:
[----:B------:R-:W-:Y:S05]  /*4be0*/  BSYNC B1 ;  /* 0x0000000000017941 */ /* 0x000fea0003800000 */
.L_x_183:
[----:B-1----:R-:W-:Y:S01]  /*4bf0*/  @!P4 IMAD R11, R98, R153, R10 ;  /* 0x00000099620bc224 */ /* 0x002fe200078e020a */
[----:B------:R-:W-:Y:S04]  /*4c00*/  BSSY B1, `(.L_x_185) ;  /* 0x0000006000017945 */ /* 0x000fe80003800000 */
[----:B------:R1:W-:Y:S01]  /*4c10*/  @!P4 STG.E.U8 desc[UR36][R6.64+0x90], R11 ;  /* 0x0000900b0600c986 */ /* 0x0003e2000c101124 */
[----:B------:R-:W-:Y:S05]  /*4c20*/  @P3 BRA `(.L_x_186) ;  /* 0x00000000000c3947 */ /* 0x000fea0003800000 */
[----:B------:R-:W1:Y:S02]  /*4c30*/  LDG.E.U8 R162, desc[UR36][R8.64+0x91] ;  /* 0x0000912408a27981 */ /* 0x000e64000c1e1100 */
[----:B-1----:R-:W-:-:S05]  /*4c40*/  PRMT R11, R162, 0x8880, RZ ;  /* 0x00008880a20b7816 */ /* 0x002fca00000000ff */
[----:B------:R-:W-:-:S07]  /*4c50*/  IMAD R10, R11, R152, RZ ;  /* 0x000000980b0a7224 */ /* 0x000fce00078e02ff */
.L_x_186:
[----:B------:R-:W-:Y:S05]  /*4c60*/  BSYNC B1 ;  /* 0x0000000000017941 */ /* 0x000fea0003800000 */
.L_x_185:
[----:B------:R-:W-:Y:S01]  /*4c70*/  @!P3 IMAD R99, R99, R153, R10 ;  /* 0x000000996363b224 */ /* 0x000fe200078e020a */
[----:B------:R-:W-:Y:S04]  /*4c80*/  BSSY B1, `(.L_x_187) ;  /* 0x0000006000017945 */ /* 0x000fe80003800000 */
[----:B------:R0:W-:Y:S01]  /*4c90*/  @!P3 STG.E.U8 desc[UR36][R6.64+0x91], R99 ;  /* 0x000091630600b986 */ /* 0x0001e2000c101124 */
[----:B------:R-:W-:Y:S05]  /*4ca0*/  @P5 BRA `(.L_x_188) ;  /* 0x00000000000c5947 */ /* 0x000fea0003800000 */
[----:B------:R-:W1:Y:S02]  /*4cb0*/  LDG.E.U8 R162, desc[UR36][R2.64+0x98] ;  /* 0x0000982402a27981 */ /* 0x000e64000c1e1100 */
[----:B-1----:R-:W-:-:S05]  /*4cc0*/  PRMT R11, R162, 0x8880, RZ ;  /* 0x00008880a20b7816 */ /* 0x002fca00000000ff */
[----:B------:R-:W-:-:S07]  /*4cd0*/  IMAD R10, R11, R152, RZ ;  /* 0x000000980b0a7224 */ /* 0x000fce00078e02ff */
.L_x_188:
[----:B------:R-:W-:Y:S05]  /*4ce0*/  BSYNC B1 ;  /* 0x0000000000017941 */ /* 0x000fea0003800000 */
.L_x_187:
[----:B-1----:R-:W-:Y:S01]  /*4cf0*/  @!P5 IMAD R11, R100, R153, R10 ;  /* 0x00000099640bd224 */ /* 0x002fe200078e020a */
[----:B------:R-:W-:Y:S04]  /*4d00*/  BSSY B1, `(.L_x_189) ;  /* 0x0000006000017945 */ /* 0x000fe80003800000 */
[----:B------:R1:W-:Y:S01]  /*4d10*/  @!P5 STG.E.U8 desc[UR36][R4.64+0x98], R11 ;  /* 0x0000980b0400d986 */ /* 0x0003e2000c101124 */
[----:B------:R-:W-:Y:S05]  /*4d20*/  @P2 BRA `(.L_x_190) ;  /* 0x00000000000c2947 */ /* 0x000fea0003800000 */
[----:B------:R-:W1:Y:S02]  /*4d30*/  LDG.E.U8 R162, desc[UR36][R2.64+0x99] ;  /* 0x0000992402a27981 */ /* 0x000e64000c1e1100 */
[----:B-1----:R-:W-:-:S05]  /*4d40*/  PRMT R11, R162, 0x8880, RZ ;  /* 0x00008880a20b7816 */ /* 0x002fca00000000ff */
[----:B------:R-:W-:-:S07]  /*4d50*/  IMAD R10, R11, R152, RZ ;  /* 0x000000980b0a7224 */ /* 0x000fce00078e02ff */
.L_x_190:
[----:B------:R-:W-:Y:S05]  /*4d60*/  BSYNC B1 ;  /* 0x0000000000017941 */ /* 0x000fea0003800000 */
.L_x_189:
        /* <DEDUP_REMOVED lines=11> */
.L_x_192:
[----:B------:R-:W-:Y:S05]  /*4e20*/  BSYNC B1 ;  /* 0x0000000000017941 */ /* 0x000fea0003800000 */
.L_x_191:
[----:B-1----:R-:W-:Y:S01]  /*4e30*/  @!P4 IMAD R11, R102, R153, R10 ;  /* 0x00000099660bc224 */ /* 0x002fe200078e020a */
[----:B------:R-:W-:Y:S04]  /*4e40*/  BSSY B1, `(.L_x_193) ;  /* 0x0000006000017945 */ /* 0x000fe80003800000 */
[----:B------:R1:W-:Y:S01]  /*4e50*/  @!P4 STG.E.U8 desc[UR36][R6.64+0x98], R11 ;  /* 0x0000980b0600c986 */ /* 0x0003e2000c101124 */
[----:B------:R-:W-:Y:S05]  /*4e60*/  @P3 BRA `(.L_x_194) ;  /* 0x00000000000c3947 */ /* 0x000fea0003800000 */
[----:B------:R-:W1:Y:S02]  /*4e70*/  LDG.E.U8 R162, desc[UR36][R8.64+0x99] ;  /* 0x0000992408a27981 */ /* 0x000e64000c1e1100 */
[----:B-1----:R-:W-:-:S05]  /*4e80*/  PRMT R11, R162, 0x8880, RZ ;  /* 0x00008880a20b7816 */ /* 0x002fca00000000ff */
[----:B------:R-:W-:-:S07]  /*4e90*/  IMAD R10, R11, R152, RZ ;  /* 0x000000980b0a7224 */ /* 0x000fce00078e02ff */
.L_x_194:
[----:B------:R-:W-:Y:S05]  /*4ea0*/  BSYNC B1 ;  /* 0x0000000000017941 */ /* 0x000fea0003800000 */
.L_x_193:
[----:B------:R-:W-:Y:S01]  /*4eb0*/  @!P3 IMAD R103, R103, R153, R10 ;  /* 0x000000996767b224 */ /* 0x000fe200078e020a */
[----:B------:R-:W-:Y:S04]  /*4ec0*/  BSSY B1, `(.L_x_195) ;  /* 0x0000006000017945 */ /* 0x000fe80003800000 */
[----:B------:R0:W-:Y:S01]  /*4ed0*/  @!P3 STG.E.U8 desc[UR36][R6.64+0x99], R103 ;  /* 0x000099670600b986 */ /* 0x0001e2000c101124 */
[----:B------:R-:W-:Y:S05]  /*4ee0*/  @P5 BRA `(.L_x_196) ;  /* 0x00000000000c5947 */ /* 0x000fea0003800000 */
[----:B------:R-:W1:Y:S02]  /*4ef0*/  LDG.E.U8 R162, desc[UR36][R2.64+0xa0] ;  /* 0x0000a02402a27981 */ /* 0x000e64000c1e1100 */
[----:B-1----:R-:W-:-:S05]  /*4f00*/  PRMT R11, R162, 0x8880, RZ ;  /* 0x00008880a20b7816 */ /* 0x002fca00000000ff */
[----:B------:R-:W-:-:S07]  /*4f10*/  IMAD R10, R11, R152, RZ ;  /* 0x000000980b0a7224 */ /* 0x000fce00078e02ff */
.L_x_196:
[----:B------:R-:W-:Y:S05]  /*4f20*/  BSYNC B1 ;  /* 0x0000000000017941 */ /* 0x000fea0003800000 */
.L_x_195:
[----:B-1----:R-:W-:Y:S01]  /*4f30*/  @!P5 IMAD R11, R104, R153, R10 ;  /* 0x00000099680bd224 */ /* 0x002fe200078e020a */
[----:B------:R-:W-:Y:S04]  /*4f40*/  BSSY B1, `(.L_x_197) ;  /* 0x0000006000017945 */ /* 0x000fe80003800000 */
[----:B------:R1:W-:Y:S01]  /*4f50*/  @!P5 STG.E.U8 desc[UR36][R4.64+0xa0], R11 ;  /* 0x0000a00b0400d986 */ /* 0x0003e2000c101124 */
[----:B------:R-:W-:Y:S05]  /*4f60*/  @P2 BRA `(.L_x_198) ;  /* 0x00000000000c2947 */ /* 0x000fea0003800000 */
[----:B------:R-:W1:Y:S02]  /*4f70*/  LDG.E.U8 R162, desc[UR36][R2.64+0xa1] ;  /* 0x0000a12402a27981 */ /* 0x000e64000c1e1100 */
[----:B-1----:R-:W-:-:S05]  /*4f80*/  PRMT R11, R162, 0x8880, RZ ;  /* 0x00008880a20b7816 */ /* 0x002fca00000000ff */
[----:B------:R-:W-:-:S07]  /*4f90*/  IMAD R10, R11, R152, RZ ;  /* 0x000000980b0a7224 */ /* 0x000fce00078e02ff */
.L_x_198:
[----:B------:R-:W-:Y:S05]  /*4fa0*/  BSYNC B1 ;  /* 0x0000000000017941 */ /* 0x000fea0003800000 */
.L_x_197:
        /* <DEDUP_REMOVED lines=11> */
.L_x_200:
[----:B------:R-:W-:Y:S05]  /*5060*/  BSYNC B1 ;  /* 0x0000000000017941 */ /* 0x000fea0003800000 */
.L_x_199:
[----:B-1----:R-:W-:Y:S01]  /*5070*/  @!P4 IMAD R11, R106, R153, R10 ;  /* 0x000000996a0bc224 */ /* 0x002fe200078e020a */
[----:B------:R-:W-:Y:S04]  /*5080*/  BSSY B1, `(.L_x_201) ;  /* 0x0000006000017945 */ /* 0x000fe80003800000 */
[----:B------:R1:W-:Y:S01]  /*5090*/  @!P4 STG.E.U8 desc[UR36][R6.64+0xa0], R11 ;  /* 0x0000a00b0600c986 */ /* 0x0003e2000c101124 */
[----:B------:R-:W-:Y:S05]  /*50a0*/  @P3 BRA `(.L_x_202) ;  /* 0x00000000000c3947 */ /* 0x000fea0003800000 */
[----:B------:R-:W1:Y:S02]  /*50b0*/  LDG.E.U8 R162, desc[UR36][R8.64+0xa1] ;  /* 0x0000a12408a27981 */ /* 0x000e64000c1e1100 */
[----:B-1----:R-:W-:-:S05]  /*50c0*/  PRMT R11, R162, 0x8880, RZ ;  /* 0x00008880a20b7816 */ /* 0x002fca00000000ff */
[----:B------:R-:W-:-:S07]  /*50d0*/  IMAD R10, R11, R152, RZ ;  /* 0x000000980b0a7224 */ /* 0x000fce00078e02ff */
.L_x_202:
[----:B------:R-:W-:Y:S05]  /*50e0*/  BSYNC B1 ;  /* 0x0000000000017941 */ /* 0x000fea0003800000 */
.L_x_201:
[----:B------:R-:W-:Y:S01]  /*50f0*/  @!P3 IMAD R107, R107, R153, R10 ;  /* 0x000000996b6bb224 */ /* 0x000fe200078e020a */
[----:B------:R-:W-:Y:S04]  /*5100*/  BSSY B1, `(.L_x_203) ;  /* 0x0000006000017945 */ /* 0x000fe80003800000 */
[----:B------:R0:W-:Y:S01]  /*5110*/  @!P3 STG.E.U8 desc[UR36][R6.64+0xa1], R107 ;  /* 0x0000a16b0600b986 */ /* 0x0001e2000c101124 */
[----:B------:R-:W-:Y:S05]  /*5120*/  @P5 BRA `(.L_x_204) ;  /* 0x00000000000c5947 */ /* 0x000fea0003800000 */
[----:B------:R-:W1:Y:S02]  /*5130*/  LDG.E.U8 R162, desc[UR36][R2.64+0xa8] ;  /* 0x0000a82402a27981 */ /* 0x000e64000c1e1100 */
[----:B-1----:R-:W-:-:S05]  /*5140*/  PRMT R11, R162, 0x8880, RZ ;  /* 0x00008880a20b7816 */ /* 0x002fca00000000ff */
[----:B------:R-:W-:-:S07]  /*5150*/  IMAD R10, R11, R152, RZ ;  /* 0x000000980b0a7224 */ /* 0x000fce00078e02ff */
.L_x_204:
[----:B------:R-:W-:Y:S05]  /*5160*/  BSYNC B1 ;  /* 0x0000000000017941 */ /* 0x000fea0003800000 */
.L_x_203:
[----:B-1----:R-:W-:Y:S01]  /*5170*/  @!P5 IMAD R11, R108, R153, R10 ;  /* 0x000000996c0bd224 */ /* 0x002fe200078e020a */
[----:B------:R-:W-:Y:S04]  /*5180*/  BSSY B1, `(.L_x_205) ;  /* 0x0000006000017945 */ /* 0x000fe80003800000 */
[----:B------:R1:W-:Y:S01]  /*5190*/  @!P5 STG.E.U8 desc[UR36][R4.64+0xa8], R11 ;  /* 0x0000a80b0400d986 */ /* 0x0003e2000c101124 */
[----:B------:R-:W-:Y:S05]  /*51a0*/  @P2 BRA `(.L_x_206) ;  /* 0x00000000000c2947 */ /* 0x000fea0003800000 */
[----:B------:R-:W1:Y:S02]  /*51b0*/  LDG.E.U8 R162, desc[UR36][R2.64+0xa9] ;  /* 0x0000a92402a27981 */ /* 0x000e64000c1e1100 */
[----:B-1----:R-:W-:-:S05]  /*51c0*/  PRMT R11, R162, 0x8880, RZ ;  /* 0x00008880a20b7816 */ /* 0x002fca00000000ff */
[----:B------:R-:W-:-:S07]  /*51d0*/  IMAD R10, R11, R152, RZ ;  /* 0x000000980b0a7224 */ /* 0x000fce00078e02ff */
.L_x_206:
[----:B------:R-:W-:Y:S05]  /*51e0*/  BSYNC B1 ;  /* 0x0000000000017941 */ /* 0x000fea0003800000 */
.L_x_205:
        /* <DEDUP_REMOVED lines=11> */
.L_x_208:
[----:B------:R-:W-:Y:S05]  /*52a0*/  BSYNC B1 ;  /* 0x0000000000017941 */ /* 0x000fea0003800000 */
.L_x_207:
[----:B-1----:R-:W-:Y:S01]  /*52b0*/  @!P4 IMAD R11, R110, R153, R10 ;  /* 0x000000996e0bc224 */ /* 0x002fe200078e020a */
[----:B------:R-:W-:Y:S04]  /*52c0*/  BSSY B1, `(.L_x_209) ;  /* 0x0000006000017945 */ /* 0x000fe80003800000 */
[----:B------:R1:W-:Y:S01]  /*52d0*/  @!P4 STG.E.U8 desc[UR36][R6.64+0xa8], R11 ;  /* 0x0000a80b0600c986 */ /* 0x0003e2000c101124 */
[----:B------:R-:W-:Y:S05]  /*52e0*/  @P3 BRA `(.L_x_210) ;  /* 0x00000000000c3947 */ /* 0x000fea0003800000 */
[----:B------:R-:W1:Y:S02]  /*52f0*/  LDG.E.U8 R162, desc[UR36][R8.64+0xa9] ;  /* 0x0000a92408a27981 */ /* 0x000e64000c1e1100 */
[----:B-1----:R-:W-:-:S05]  /*5300*/  PRMT R11, R162, 0x8880, RZ ;  /* 0x00008880a20b7816 */ /* 0x002fca00000000ff */
[----:B------:R-:W-:-:S07]  /*5310*/  IMAD R10, R11, R152, RZ ;  /* 0x000000980b0a7224 */ /* 0x000fce00078e02ff */
.L_x_210:
[----:B------:R-:W-:Y:S05]  /*5320*/  BSYNC B1 ;  /* 0x0000000000017941 */ /* 0x000fea0003800000 */
.L_x_209:
[----:B------:R-:W-:Y:S01]  /*5330*/  @!P3 IMAD R111, R111, R153, R10 ;  /* 0x000000996f6fb224 */ /* 0x000fe200078e020a */
[----:B------:R-:W-:Y:S04]  /*5340*/  BSSY B1, `(.L_x_211) ;  /* 0x0000006000017945 */ /* 0x000fe80003800000 */
[----:B------:R0:W-:Y:S01]  /*5350*/  @!P3 STG.E.U8 desc[UR36][R6.64+0xa9], R111 ;  /* 0x0000a96f0600b986 */ /* 0x0001e2000c101124 */
[----:B------:R-:W-:Y:S05]  /*5360*/  @P5 BRA `(.L_x_212) ;  /* 0x00000000000c5947 */ /* 0x000fea0003800000 */
[----:B------:R-:W1:Y:S02]  /*5370*/  LDG.E.U8 R162, desc[UR36][R2.64+0xb0] ;  /* 0x0000b02402a27981 */ /* 0x000e64000c1e1100 */
[----:B-1----:R-:W-:-:S05]  /*5380*/  PRMT R11, R162, 0x8880, RZ ;  /* 0x00008880a20b7816 */ /* 0x002fca00000000ff */
[----:B------:R-:W-:-:S07]  /*5390*/  IMAD R10, R11, R152, RZ ;  /* 0x000000980b0a7224 */ /* 0x000fce00078e02ff */
.L_x_212:
[----:B------:R-:W-:Y:S05]  /*53a0*/  BSYNC B1 ;  /* 0x0000000000017941 */ /* 0x000fea0003800000 */
.L_x_211:
[----:B-1----:R-:W-:Y:S01]  /*53b0*/  @!P5 IMAD R11, R112, R153, R10 ;  /* 0x00000099700bd224 */ /* 0x002fe200078e020a */
[----:B------:R-:W-:Y:S04]  /*53c0*/  BSSY B1, `(.L_x_213) ;  /* 0x0000006000017945 */ /* 0x000fe80003800000 */
[----:B------:R1:W-:Y:S01]  /*53d0*/  @!P5 STG.E.U8 desc[UR36][R4.64+0xb0], R11 ;  /* 0x0000b00b0400d986 */ /* 0x0003e2000c101124 */
[----:B------:R-:W-:Y:S05]  /*53e0*/  @P2 BRA `(.L_x_214) ;  /* 0x00000000000c2947 */ /* 0x000fea0003800000 */
[----:B------:R-:W1:Y:S02]  /*53f0*/  LDG.E.U8 R162, desc[UR36][R2.64+0xb1] ;  /* 0x0000b12402a27981 */ /* 0x000e64000c1e1100 */
[----:B-1----:R-:W-:-:S05]  /*5400*/  PRMT R11, R162, 0x8880, RZ ;  /* 0x00008880a20b7816 */ /* 0x002fca00000000ff */
[----:B------:R-:W-:-:S07]  /*5410*/  IMAD R10, R11, R152, RZ ;  /* 0x000000980b0a7224 */ /* 0x000fce00078e02ff */
.L_x_214:
[----:B------:R-:W-:Y:S05]  /*5420*/  BSYNC B1 ;  /* 0x0000000000017941 */ /* 0x000fea0003800000 */
.L_x_213:
        /* <DEDUP_REMOVED lines=11> */
.L_x_216:
[----:B------:R-:W-:Y:S05]  /*54e0*/  BSYNC B1 ;  /* 0x0000000000017941 */ /* 0x000fea0003800000 */
.L_x_215:
[----:B-1----:R-:W-:Y:S01]  /*54f0*/  @!P4 IMAD R11, R114, R153, R10 ;  /* 0x00000099720bc224 */ /* 0x002fe200078e020a */
[----:B------:R-:W-:Y:S04]  /*5500*/  BSSY B1, `(.L_x_217) ;  /* 0x0000006000017945 */ /* 0x000fe80003800000 */
[----:B------:R1:W-:Y:S01]  /*5510*/  @!P4 STG.E.U8 desc[UR36][R6.64+0xb0], R11 ;  /* 0x0000b00b0600c986 */ /* 0x0003e2000c101124 */
[----:B------:R-:W-:Y:S05]  /*5520*/  @P3 BRA `(.L_x_218) ;  /* 0x00000000000c3947 */ /* 0x000fea0003800000 */
[----:B------:R-:W1:Y:S02]  /*5530*/  LDG.E.U8 R162, desc[UR36][R8.64+0xb1] ;  /* 0x0000b12408a27981 */ /* 0x000e64000c1e1100 */
[----:B-1----:R-:W-:-:S05]  /*5540*/  PRMT R11, R162, 0x8880, RZ ;  /* 0x00008880a20b7816 */ /* 0x002fca00000000ff */
[----:B------:R-:W-:-:S07]  /*5550*/  IMAD R10, R11, R152, RZ ;  /* 0x000000980b0a7224 */ /* 0x000fce00078e02ff */
.L_x_218:
[----:B------:R-:W-:Y:S05]  /*5560*/  BSYNC B1 ;  /* 0x0000000000017941 */ /* 0x000fea0003800000 */
.L_x_217:
[----:B------:R-:W-:Y:S01]  /*5570*/  @!P3 IMAD R115, R115, R153, R10 ;  /* 0x000000997373b224 */ /* 0x000fe200078e020a */
[----:B------:R-:W-:Y:S04]  /*5580*/  BSSY B1, `(.L_x_219) ;  /* 0x0000006000017945 */ /* 0x000fe80003800000 */
[----:B------:R0:W-:Y:S01]  /*5590*/  @!P3 STG.E.U8 desc[UR36][R6.64+0xb1], R115 ;  /* 0x0000b1730600b986 */ /* 0x0001e2000c101124 */
[----:B------:R-:W-:Y:S05]  /*55a0*/  @P5 BRA `(.L_x_220) ;  /* 0x00000000000c5947 */ /* 0x000fea0003800000 */
[----:B------:R-:W1:Y:S02]  /*55b0*/  LDG.E.U8 R162, desc[UR36][R2.64+0xb8] ;  /* 0x0000b82402a27981 */ /* 0x000e64000c1e1100 */
[----:B-1----:R-:W-:-:S05]  /*55c0*/  PRMT R11, R162, 0x8880, RZ ;  /* 0x00008880a20b7816 */ /* 0x002fca00000000ff */
[----:B------:R-:W-:-:S07]  /*55d0*/  IMAD R10, R11, R152, RZ ;  /* 0x000000980b0a7224 */ /* 0x000fce00078e02ff */
.L_x_220:
[----:B------:R-:W-:Y:S05]  /*55e0*/  BSYNC B1 ;  /* 0x0000000000017941 */ /* 0x000fea0003800000 */
.L_x_219:
[----:B-1----:R-:W-:Y:S01]  /*55f0*/  @!P5 IMAD R11, R116, R153, R10 ;  /* 0x00000099740bd224 */ /* 0x002fe200078e020a */
[----:B------:R-:W-:Y:S04]  /*5600*/  BSSY B1, `(.L_x_221) ;  /* 0x0000006000017945 */ /* 0x000fe80003800000 */
[----:B------:R1:W-:Y:S01]  /*5610*/  @!P5 STG.E.U8 desc[UR36][R4.64+0xb8], R11 ;  /* 0x0000b80b0400d986 */ /* 0x0003e2000c101124 */
[----:B------:R-:W-:Y:S05]  /*5620*/  @P2 BRA `(.L_x_222) ;  /* 0x00000000000c2947 */ /* 0x000fea0003800000 */
[----:B------:R-:W1:Y:S02]  /*5630*/  LDG.E.U8 R162, desc[UR36][R2.64+0xb9] ;  /* 0x0000b92402a27981 */ /* 0x000e64000c1e1100 */
[----:B-1----:R-:W-:-:S05]  /*5640*/  PRMT R11, R162, 0x8880, RZ ;  /* 0x00008880a20b7816 */ /* 0x002fca00000000ff */
[----:B------:R-:W-:-:S07]  /*5650*/  IMAD R10, R11, R152, RZ ;  /* 0x000000980b0a7224 */ /* 0x000fce00078e02ff */
.L_x_222:
[----:B------:R-:W-:Y:S05]  /*5660*/  BSYNC B1 ;  /* 0x0000000000017941 */ /* 0x000fea0003800000 */
.L_x_221:
        /* <DEDUP_REMOVED lines=11> */
.L_x_224:
[----:B------:R-:W-:Y:S05]  /*5720*/  BSYNC B1 ;  /* 0x0000000000017941 */ /* 0x000fea0003800000 */
.L_x_223:
[----:B-1----:R-:W-:Y:S01]  /*5730*/  @!P4 IMAD R11, R118, R153, R10 ;  /* 0x00000099760bc224 */ /* 0x002fe200078e020a */
[----:B------:R-:W-:Y:S04]  /*5740*/  BSSY B1, `(.L_x_225) ;  /* 0x0000006000017945 */ /* 0x000fe80003800000 */
[----:B------:R1:W-:Y:S01]  /*5750*/  @!P4 STG.E.U8 desc[UR36][R6.64+0xb8], R11 ;  /* 0x0000b80b0600c986 */ /* 0x0003e2000c101124 */
[----:B------:R-:W-:Y:S05]  /*5760*/  @P3 BRA `(.L_x_226) ;  /* 0x00000000000c3947 */ /* 0x000fea0003800000 */
[----:B------:R-:W1:Y:S02]  /*5770*/  LDG.E.U8 R162, desc[UR36][R8.64+0xb9] ;  /* 0x0000b92408a27981 */ /* 0x000e64000c1e1100 */
[----:B-1----:R-:W-:-:S05]  /*5780*/  PRMT R11, R162, 0x8880, RZ ;  /* 0x00008880a20b7816 */ /* 0x002fca00000000ff */
[----:B------:R-:W-:-:S07]  /*5790*/  IMAD R10, R11, R152, RZ ;  /* 0x000000980b0a7224 */ /* 0x000fce00078e02ff */
.L_x_226:
[----:B------:R-:W-:Y:S05]  /*57a0*/  BSYNC B1 ;  /* 0x0000000000017941 */ /* 0x000fea0003800000 */
.L_x_225:
[----:B------:R-:W-:Y:S01]  /*57b0*/  @!P3 IMAD R119, R119, R153, R10 ;  /* 0x000000997777b224 */ /* 0x000fe200078e020a */
[----:B------:R-:W-:Y:S04]  /*57c0*/  BSSY B1, `(.L_x_227) ;  /* 0x0000006000017945 */ /* 0x000fe80003800000 */
[----:B------:R0:W-:Y:S01]  /*57d0*/  @!P3 STG.E.U8 desc[UR36][R6.64+0xb9], R119 ;  /* 0x0000b9770600b986 */ /* 0x0001e2000c101124 */
[----:B------:R-:W-:Y:S05]  /*57e0*/  @P5 BRA `(.L_x_228) ;  /* 0x00000000000c5947 */ /* 0x000fea0003800000 */
[----:B------:R-:W1:Y:S02]  /*57f0*/  LDG.E.U8 R162, desc[UR36][R2.64+0xc0] ;  /* 0x0000c02402a27981 */ /* 0x000e64000c1e1100 */
[----:B-1----:R-:W-:-:S05]  /*5800*/  PRMT R11, R162, 0x8880, RZ ;  /* 0x00008880a20b7816 */ /* 0x002fca00000000ff */
[----:B------:R-:W-:-:S07]  /*5810*/  IMAD R10, R11, R152, RZ ;  /* 0x000000980b0a7224 */ /* 0x000fce00078e02ff */
.L_x_228:
[----:B------:R-:W-:Y:S05]  /*5820*/  BSYNC B1 ;  /* 0x0000000000017941 */ /* 0x000fea0003800000 */
.L_x_227:
[----:B-1----:R-:W-:Y:S01]  /*5830*/  @!P5 IMAD R11, R120, R153, R10 ;  /* 0x00000099780bd224 */ /* 0x002fe200078e020a */
[----:B------:R-:W-:Y:S04]  /*5840*/  BSSY B1, `(.L_x_229) ;  /* 0x0000006000017945 */ /* 0x000fe80003800000 */
[----:B------:R1:W-:Y:S01]  /*5850*/  @!P5 STG.E.U8 desc[UR36][R4.64+0xc0], R11 ;  /* 0x0000c00b0400d986 */ /* 0x0003e2000c101124 */
[----:B------:R-:W-:Y:S05]  /*5860*/  @P2 BRA `(.L_x_230) ;  /* 0x00000000000c2947 */ /* 0x000fea0003800000 */
[----:B------:R-:W1:Y:S02]  /*5870*/  LDG.E.U8 R162, desc[UR36][R2.64+0xc1] ;  /* 0x0000c12402a27981 */ /* 0x000e64000c1e1100 */
[----:B-1----:R-:W-:-:S05]  /*5880*/  PRMT R11, R162, 0x8880, RZ ;  /* 0x00008880a20b7816 */ /* 0x002fca00000000ff */
[----:B------:R-:W-:-:S07]  /*5890*/  IMAD R10, R11, R152, RZ ;  /* 0x000000980b0a7224 */ /* 0x000fce00078e02ff */
.L_x_230:
[----:B------:R-:W-:Y:S05]  /*58a0*/  BSYNC B1 ;  /* 0x0000000000017941 */ /* 0x000fea0003800000 */
.L_x_229:
        /* <DEDUP_REMOVED lines=11> */
.L_x_232:
[----:B------:R-:W-:Y:S05]  /*5960*/  BSYNC B1 ;  /* 0x0000000000017941 */ /* 0x000fea0003800000 */
.L_x_231:
[----:B-1----:R-:W-:Y:S01]  /*5970*/  @!P4 IMAD R11, R122, R153, R10 ;  /* 0x000000997a0bc224 */ /* 0x002fe200078e020a */
[----:B------:R-:W-:Y:S04]  /*5980*/  BSSY B1, `(.L_x_233) ;  /* 0x0000006000017945 */ /* 0x000fe80003800000 */
[----:B------:R1:W-:Y:S01]  /*5990*/  @!P4 STG.E.U8 desc[UR36][R6.64+0xc0], R11 ;  /* 0x0000c00b0600c986 */ /* 0x0003e2000c101124 */
[----:B------:R-:W-:Y:S05]  /*59a0*/  @P3 BRA `(.L_x_234) ;  /* 0x00000000000c3947 */ /* 0x000fea0003800000 */
[----:B------:R-:W1:Y:S02]  /*59b0*/  LDG.E.U8 R162, desc[UR36][R8.64+0xc1] ;  /* 0x0000c12408a27981 */ /* 0x000e64000c1e1100 */
[----:B-1----:R-:W-:-:S05]  /*59c0*/  PRMT R11, R162, 0x8880, RZ ;  /* 0x00008880a20b7816 */ /* 0x002fca00000000ff */
[----:B------:R-:W-:-:S07]  /*59d0*/  IMAD R10, R11, R152, RZ ;  /* 0x000000980b0a7224 */ /* 0x000fce00078e02ff */
.L_x_234:
[----:B------:R-:W-:Y:S05]  /*59e0*/  BSYNC B1 ;  /* 0x0000000000017941 */ /* 0x000fea0003800000 */
.L_x_233:
[----:B------:R-:W-:Y:S01]  /*59f0*/  @!P3 IMAD R123, R123, R153, R10 ;  /* 0x000000997b7bb224 */ /* 0x000fe200078e020a */
[----:B------:R-:W-:Y:S04]  /*5a00*/  BSSY B1, `(.L_x_235) ;  /* 0x0000006000017945 */ /* 0x000fe80003800000 */
[----:B------:R0:W-:Y:S01]  /*5a10*/  @!P3 STG.E.U8 desc[UR36][R6.64+0xc1], R123 ;  /* 0x0000c17b0600b986 */ /* 0x0001e2000c101124 */
[----:B------:R-:W-:Y:S05]  /*5a20*/  @P5 BRA `(.L_x_236) ;  /* 0x00000000000c5947 */ /* 0x000fea0003800000 */
[----:B------:R-:W1:Y:S02]  /*5a30*/  LDG.E.U8 R162, desc[UR36][R2.64+0xc8] ;  /* 0x0000c82402a27981 */ /* 0x000e64000c1e1100 */
[----:B-1----:R-:W-:-:S05]  /*5a40*/  PRMT R11, R162, 0x8880, RZ ;  /* 0x00008880a20b7816 */ /* 0x002fca00000000ff */
[----:B------:R-:W-:-:S07]  /*5a50*/  IMAD R10, R11, R152, RZ ;  /* 0x000000980b0a7224 */ /* 0x000fce00078e02ff */
.L_x_236:
[----:B------:R-:W-:Y:S05]  /*5a60*/  BSYNC B1 ;  /* 0x0000000000017941 */ /* 0x000fea0003800000 */
.L_x_235:
[----:B-1----:R-:W-:Y:S01]  /*5a70*/  @!P5 IMAD R11, R124, R153, R10 ;  /* 0x000000997c0bd224 */ /* 0x002fe200078e020a */
[----:B------:R-:W-:Y:S04]  /*5a80*/  BSSY B1, `(.L_x_237) ;  /* 0x0000006000017945 */ /* 0x000fe80003800000 */
[----:B------:R1:W-:Y:S01]  /*5a90*/  @!P5 STG.E.U8 desc[UR36][R4.64+0xc8], R11 ;  /* 0x0000c80b0400d986 */ /* 0x0003e2000c101124 */
[----:B------:R-:W-:Y:S05]  /*5aa0*/  @P2 BRA `(.L_x_238) ;  /* 0x00000000000c2947 */ /* 0x000fea0003800000 */
[----:B------:R-:W1:Y:S02]  /*5ab0*/  LDG.E.U8 R162, desc[UR36][R2.64+0xc9] ;  /* 0x0000c92402a27981 */ /* 0x000e64000c1e1100 */
[----:B-1----:R-:W-:-:S05]  /*5ac0*/  PRMT R11, R162, 0x8880, RZ ;  /* 0x00008880a20b7816 */ /* 0x002fca00000000ff */
[----:B------:R-:W-:-:S07]  /*5ad0*/  IMAD R10, R11, R152, RZ ;  /* 0x000000980b0a7224 */ /* 0x000fce00078e02ff */
.L_x_238:
[----:B------:R-:W-:Y:S05]  /*5ae0*/  BSYNC B1 ;  /* 0x0000000000017941 */ /* 0x000fea0003800000 */
.L_x_237:
        /* <DEDUP_REMOVED lines=11> */
.L_x_240:
[----:B------:R-:W-:Y:S05]  /*5ba0*/  BSYNC B1 ;  /* 0x0000000000017941 */ /* 0x000fea0003800000 */
.L_x_239:
[----:B-1----:R-:W-:Y:S01]  /*5bb0*/  @!P4 IMAD R11, R126, R153, R10 ;  /* 0x000000997e0bc224 */ /* 0x002fe200078e020a */
[----:B------:R-:W-:Y:S04]  /*5bc0*/  BSSY B1, `(.L_x_241) ;  /* 0x0000006000017945 */ /* 0x000fe80003800000 */
[----:B------:R1:W-:Y:S01]  /*5bd0*/  @!P4 STG.E.U8 desc[UR36][R6.64+0xc8], R11 ;  /* 0x0000c80b0600c986 */ /* 0x0003e2000c101124 */
[----:B------:R-:W-:Y:S05]  /*5be0*/  @P3 BRA `(.L_x_242) ;  /* 0x00000000000c3947 */ /* 0x000fea0003800000 */
[----:B------:R-:W1:Y:S02]  /*5bf0*/  LDG.E.U8 R162, desc[UR36][R8.64+0xc9] ;  /* 0x0000c92408a27981 */ /* 0x000e64000c1e1100 */
[----:B-1----:R-:W-:-:S05]  /*5c00*/  PRMT R11, R162, 0x8880, RZ ;  /* 0x00008880a20b7816 */ /* 0x002fca00000000ff */
[----:B------:R-:W-:-:S07]  /*5c10*/  IMAD R10, R11, R152, RZ ;  /* 0x000000980b0a7224 */ /* 0x000fce00078e02ff */
.L_x_242:
[----:B------:R-:W-:Y:S05]  /*5c20*/  BSYNC B1 ;  /* 0x0000000000017941 */ /* 0x000fea0003800000 */
.L_x_241:
[----:B------:R-:W-:Y:S01]  /*5c30*/  @!P3 IMAD R127, R127, R153, R10 ;  /* 0x000000997f7fb224 */ /* 0x000fe200078e020a */
[----:B------:R-:W-:Y:S04]  /*5c40*/  BSSY B1, `(.L_x_243) ;  /* 0x0000006000017945 */ /* 0x000fe80003800000 */
[----:B------:R0:W-:Y:S01]  /*5c50*/  @!P3 STG.E.U8 desc[UR36][R6.64+0xc9], R127 ;  /* 0x0000c97f0600b986 */ /* 0x0001e2000c101124 */
[----:B------:R-:W-:Y:S05]  /*5c60*/  @P5 BRA `(.L_x_244) ;  /* 0x00000000000c5947 */ /* 0x000fea0003800000 */
[----:B------:R-:W1:Y:S02]  /*5c70*/  LDG.E.U8 R162, desc[UR36][R2.64+0xd0] ;  /* 0x0000d02402a27981 */ /* 0x000e64000c1e1100 */
[----:B-1----:R-:W-:-:S05]  /*5c80*/  PRMT R11, R162, 0x8880, RZ ;  /* 0x00008880a20b7816 */ /* 0x002fca00000000ff */
[----:B------:R-:W-:-:S07]  /*5c90*/  IMAD R10, R11, R152, RZ ;  /* 0x000000980b0a7224 */ /* 0x000fce00078e02ff */
.L_x_244:
[----:B------:R-:W-:Y:S05]  /*5ca0*/  BSYNC B1 ;  /* 0x0000000000017941 */ /* 0x000fea0003800000 */
.L_x_243:
[----:B-1----:R-:W-:Y:S01]  /*5cb0*/  @!P5 IMAD R11, R128, R153, R10 ;  /* 0x00000099800bd224 */ /* 0x002fe200078e020a */
[----:B------:R-:W-:Y:S04]  /*5cc0*/  BSSY B1, `(.L_x_245) ;  /* 0x0000006000017945 */ /* 0x000fe80003800000 */
[----:B------:R1:W-:Y:S01]  /*5cd0*/  @!P5 STG.E.U8 desc[UR36][R4.64+0xd0], R11 ;  /* 0x0000d00b0400d986 */ /* 0x0003e2000c101124 */
[----:B------:R-:W-:Y:S05]  /*5ce0*/  @P2 BRA `(.L_x_246) ;  /* 0x00000000000c2947 */ /* 0x000fea0003800000 */
[----:B------:R-:W1:Y:S02]  /*5cf0*/  LDG.E.U8 R162, desc[UR36][R2.64+0xd1] ;  /* 0x0000d12402a27981 */ /* 0x000e64000c1e1100 */
[----:B-1----:R-:W-:-:S05]  /*5d00*/  PRMT R11, R162, 0x8880, RZ ;  /* 0x00008880a20b7816 */ /* 0x002fca00000000ff */
[----:B------:R-:W-:-:S07]  /*5d10*/  IMAD R10, R11, R152, RZ ;  /* 0x000000980b0a7224 */ /* 0x000fce00078e02ff */
.L_x_246:
[----:B------:R-:W-:Y:S05]  /*5d20*/  BSYNC B1 ;  /* 0x0000000000017941 */ /* 0x000fea0003800000 */
.L_x_245:
        /* <DEDUP_REMOVED lines=11> */
.L_x_248:
[----:B------:R-:W-:Y:S05]  /*5de0*/  BSYNC B1 ;  /* 0x0000000000017941 */ /* 0x000fea0003800000 */
.L_x_247:
[----:B-1----:R-:W-:Y:S01]  /*5df0*/  @!P4 IMAD R11, R130, R153, R10 ;  /* 0x00000099820bc224 */ /* 0x002fe200078e020a */
[----:B------:R-:W-:Y:S04]  /*5e00*/  BSSY B1, `(.L_x_249) ;  /* 0x0000006000017945 */ /* 0x000fe80003800000 */
[----:B------:R1:W-:Y:S01]  /*5e10*/  @!P4 STG.E.U8 desc[UR36][R6.64+0xd0], R11 ;  /* 0x0000d00b0600c986 */ /* 0x0003e2000c101124 */
[----:B------:R-:W-:Y:S05]  /*5e20*/  @P3 BRA `(.L_x_250) ;  /* 0x00000000000c3947 */ /* 0x000fea0003800000 */
[----:B------:R-:W1:Y:S02]  /*5e30*/  LDG.E.U8 R162, desc[UR36][R8.64+0xd1] ;  /* 0x0000d12408a27981 */ /* 0x000e64000c1e1100 */
[----:B-1----:R-:W-:-:S05]  /*5e40*/  PRMT R11, R162, 0x8880, RZ ;  /* 0x00008880a20b7816 */ /* 0x002fca00000000ff */
[----:B------:R-:W-:-:S07]  /*5e50*/  IMAD R10, R11, R152, RZ ;  /* 0x000000980b0a7224 */ /* 0x000fce00078e02ff */
.L_x_250:
[----:B------:R-:W-:Y:S05]  /*5e60*/  BSYNC B1 ;  /* 0x0000000000017941 */ /* 0x000fea0003800000 */
.L_x_249:
[----:B------:R-:W-:Y:S01]  /*5e70*/  @!P3 IMAD R131, R131, R153, R10 ;  /* 0x000000998383b224 */ /* 0x000fe200078e020a */
[----:B------:R-:W-:Y:S04]  /*5e80*/  BSSY B1, `(.L_x_251) ;  /* 0x0000006000017945 */ /* 0x000fe80003800000 */
[----:B------:R0:W-:Y:S01]  /*5e90*/  @!P3 STG.E.U8 desc[UR36][R6.64+0xd1], R131 ;  /* 0x0000d1830600b986 */ /* 0x0001e2000c101124 */
[----:B------:R-:W-:Y:S05]  /*5ea0*/  @P5 BRA `(.L_x_252) ;  /* 0x00000000000c5947 */ /* 0x000fea0003800000 */
[----:B------:R-:W1:Y:S02]  /*5eb0*/  LDG.E.U8 R162, desc[UR36][R2.64+0xd8] ;  /* 0x0000d82402a27981 */ /* 0x000e64000c1e1100 */
[----:B-1----:R-:W-:-:S05]  /*5ec0*/  PRMT R11, R162, 0x8880, RZ ;  /* 0x00008880a20b7816 */ /* 0x002fca00000000ff */
[----:B------:R-:W-:-:S07]  /*5ed0*/  IMAD R10, R11, R152, RZ ;  /* 0x000000980b0a7224 */ /* 0x000fce00078e02ff */
.L_x_252:
[----:B------:R-:W-:Y:S05]  /*5ee0*/  BSYNC B1 ;  /* 0x0000000000017941 */ /* 0x000fea0003800000 */
.L_x_251:
[----:B-1----:R-:W-:Y:S01]  /*5ef0*/  @!P5 IMAD R11, R132, R153, R10 ;  /* 0x00000099840bd224 */ /* 0x002fe200078e020a */
[----:B------:R-:W-:Y:S04]  /*5f00*/  BSSY B1, `(.L_x_253) ;  /* 0x0000006000017945 */ /* 0x000fe80003800000 */
[----:B------:R1:W-:Y:S01]  /*5f10*/  @!P5 STG.E.U8 desc[UR36][R4.64+0xd8], R11 ;  /* 0x0000d80b0400d986 */ /* 0x0003e2000c101124 */
[----:B------:R-:W-:Y:S05]  /*5f20*/  @P2 BRA `(.L_x_254) ;  /* 0x00000000000c2947 */ /* 0x000fea0003800000 */
[----:B------:R-:W1:Y:S02]  /*5f30*/  LDG.E.U8 R162, desc[UR36][R2.64+0xd9] ;  /* 0x0000d92402a27981 */ /* 0x000e64000c1e1100 */
[----:B-1----:R-:W-:-:S05]  /*5f40*/  PRMT R11, R162, 0x8880, RZ ;  /* 0x00008880a20b7816 */ /* 0x002fca00000000ff */
[----:B------:R-:W-:-:S07]  /*5f50*/  IMAD R10, R11, R152, RZ ;  /* 0x000000980b0a7224 */ /* 0x000fce00078e02ff */
.L_x_254:
[----:B------:R-:W-:Y:S05]  /*5f60*/  BSYNC B1 ;  /* 0x0000000000017941 */ /* 0x000fea0003800000 */
.L_x_253:
        /* <DEDUP_REMOVED lines=11> */
.L_x_256:
[----:B------:R-:W-:Y:S05]  /*6020*/  BSYNC B1 ;  /* 0x0000000000017941 */ /* 0x000fea0003800000 */
.L_x_255:
[----:B-1----:R-:W-:Y:S01]  /*6030*/  @!P4 IMAD R11, R134, R153, R10 ;  /* 0x00000099860bc224 */ /* 0x002fe200078e020a */
[----:B------:R-:W-:Y:S04]  /*6040*/  BSSY B1, `(.L_x_257) ;  /* 0x0000006000017945 */ /* 0x000fe80003800000 */
[----:B------:R1:W-:Y:S01]  /*6050*/  @!P4 STG.E.U8 desc[UR36][R6.64+0xd8], R11 ;  /* 0x0000d80b0600c986 */ /* 0x0003e2000c101124 */
[----:B------:R-:W-:Y:S05]  /*6060*/  @P3 BRA `(.L_x_258) ;  /* 0x00000000000c3947 */ /* 0x000fea0003800000 */
[----:B------:R-:W1:Y:S02]  /*6070*/  LDG.E.U8 R162, desc[UR36][R8.64+0xd9] ;  /* 0x0000d92408a27981 */ /* 0x000e64000c1e1100 */
[----:B-1----:R-:W-:-:S05]  /*6080*/  PRMT R11, R162, 0x8880, RZ ;  /* 0x00008880a20b7816 */ /* 0x002fca00000000ff */
[----:B------:R-:W-:-:S07]  /*6090*/  IMAD R10, R11, R152, RZ ;  /* 0x000000980b0a7224 */ /* 0x000fce00078e02ff */
.L_x_258:
[----:B------:R-:W-:Y:S05]  /*60a0*/  BSYNC B1 ;  /* 0x0000000000017941 */ /* 0x000fea0003800000 */
.L_x_257:
[----:B------:R-:W-:Y:S01]  /*60b0*/  @!P3 IMAD R135, R135, R153, R10 ;  /* 0x000000998787b224 */ /* 0x000fe200078e020a */
[----:B------:R-:W-:Y:S04]  /*60c0*/  BSSY B1, `(.L_x_259) ;  /* 0x0000006000017945 */ /* 0x000fe80003800000 */
[----:B------:R0:W-:Y:S01]  /*60d0*/  @!P3 STG.E.U8 desc[UR36][R6.64+0xd9], R135 ;  /* 0x0000d9870600b986 */ /* 0x0001e2000c101124 */
[----:B------:R-:W-:Y:S05]  /*60e0*/  @P5 BRA `(.L_x_260) ;  /* 0x00000000000c5947 */ /* 0x000fea0003800000 */
[----:B------:R-:W1:Y:S02]  /*60f0*/  LDG.E.U8 R162, desc[UR36][R2.64+0xe0] ;  /* 0x0000e02402a27981 */ /* 0x000e64000c1e1100 */
[----:B-1----:R-:W-:-:S05]  /*6100*/  PRMT R11, R162, 0x8880, RZ ;  /* 0x00008880a20b7816 */ /* 0x002fca00000000ff */
[----:B------:R-:W-:-:S07]  /*6110*/  IMAD R10, R11, R152, RZ ;  /* 0x000000980b0a7224 */ /* 0x000fce00078e02ff */
.L_x_260:
[----:B------:R-:W-:Y:S05]  /*6120*/  BSYNC B1 ;  /* 0x0000000000017941 */ /* 0x000fea0003800000 */
.L_x_259:
[----:B-1----:R-:W-:Y:S01]  /*6130*/  @!P5 IMAD R11, R136, R153, R10 ;  /* 0x00000099880bd224 */ /* 0x002fe200078e020a */
[----:B------:R-:W-:Y:S04]  /*6140*/  BSSY B1, `(.L_x_261) ;  /* 0x0000006000017945 */ /* 0x000fe80003800000 */
[----:B------:R1:W-:Y:S01]  /*6150*/  @!P5 STG.E.U8 desc[UR36][R4.64+0xe0], R11 ;  /* 0x0000e00b0400d986 */ /* 0x0003e2000c101124 */
[----:B------:R-:W-:Y:S05]  /*6160*/  @P2 BRA `(.L_x_262) ;  /* 0x00000000000c2947 */ /* 0x000fea0003800000 */
[----:B------:R-:W1:Y:S02]  /*6170*/  LDG.E.U8 R162, desc[UR36][R2.64+0xe1] ;  /* 0x0000e12402a27981 */ /* 0x000e64000c1e1100 */
[----:B-1----:R-:W-:-:S05]  /*6180*/  PRMT R11, R162, 0x8880, RZ ;  /* 0x00008880a20b7816 */ /* 0x002fca00000000ff */
[----:B------:R-:W-:-:S07]  /*6190*/  IMAD R10, R11, R152, RZ ;  /* 0x000000980b0a7224 */ /* 0x000fce00078e02ff */
.L_x_262:
[----:B------:R-:W-:Y:S05]  /*61a0*/  BSYNC B1 ;  /* 0x0000000000017941 */ /* 0x000fea0003800000 */
.L_x_261:
        /* <DEDUP_REMOVED lines=11> */
.L_x_264:
[----:B------:R-:W-:Y:S05]  /*6260*/  BSYNC B1 ;  /* 0x0000000000017941 */ /* 0x000fea0003800000 */
.L_x_263:
[----:B-1----:R-:W-:Y:S01]  /*6270*/  @!P4 IMAD R11, R138, R153, R10 ;  /* 0x000000998a0bc224 */ /* 0x002fe200078e020a */
[----:B------:R-:W-:Y:S04]  /*6280*/  BSSY B1, `(.L_x_265) ;  /* 0x0000006000017945 */ /* 0x000fe80003800000 */
[----:B------:R1:W-:Y:S01]  /*6290*/  @!P4 STG.E.U8 desc[UR36][R6.64+0xe0], R11 ;  /* 0x0000e00b0600c986 */ /* 0x0003e2000c101124 */
[----:B------:R-:W-:Y:S05]  /*62a0*/  @P3 BRA `(.L_x_266) ;  /* 0x00000000000c3947 */ /* 0x000fea0003800000 */
[----:B------:R-:W1:Y:S02]  /*62b0*/  LDG.E.U8 R162, desc[UR36][R8.64+0xe1] ;  /* 0x0000e12408a27981 */ /* 0x000e64000c1e1100 */
[----:B-1----:R-:W-:-:S05]  /*62c0*/  PRMT R11, R162, 0x8880, RZ ;  /* 0x00008880a20b7816 */ /* 0x002fca00000000ff */
[----:B------:R-:W-:-:S07]  /*62d0*/  IMAD R10, R11, R152, RZ ;  /* 0x000000980b0a7224 */ /* 0x000fce00078e02ff */
.L_x_266:
[----:B------:R-:W-:Y:S05]  /*62e0*/  BSYNC B1 ;  /* 0x0000000000017941 */ /* 0x000fea0003800000 */
.L_x_265:
[----:B------:R-:W-:Y:S01]  /*62f0*/  @!P3 IMAD R139, R139, R153, R10 ;  /* 0x000000998b8bb224 */ /* 0x000fe200078e020a */
[----:B------:R-:W-:Y:S04]  /*6300*/  BSSY B1, `(.L_x_267) ;  /* 0x0000006000017945 */ /* 0x000fe80003800000 */
[----:B------:R0:W-:Y:S01]  /*6310*/  @!P3 STG.E.U8 desc[UR36][R6.64+0xe1], R139 ;  /* 0x0000e18b0600b986 */ /* 0x0001e2000c101124 */
[----:B------:R-:W-:Y:S05]  /*6320*/  @P5 BRA `(.L_x_268) ;  /* 0x00000000000c5947 */ /* 0x000fea0003800000 */
[----:B------:R-:W1:Y:S02]  /*6330*/  LDG.E.U8 R162, desc[UR36][R2.64+0xe8] ;  /* 0x0000e82402a27981 */ /* 0x000e64000c1e1100 */
[----:B-1----:R-:W-:-:S05]  /*6340*/  PRMT R11, R162, 0x8880, RZ ;  /* 0x00008880a20b7816 */ /* 0x002fca00000000ff */
[----:B------:R-:W-:-:S07]  /*6350*/  IMAD R10, R11, R152, RZ ;  /* 0x000000980b0a7224 */ /* 0x000fce00078e02ff */
.L_x_268:
[----:B------:R-:W-:Y:S05]  /*6360*/  BSYNC B1 ;  /* 0x0000000000017941 */ /* 0x000fea0003800000 */
.L_x_267:
[----:B-1----:R-:W-:Y:S01]  /*6370*/  @!P5 IMAD R11, R140, R153, R10 ;  /* 0x000000998c0bd224 */ /* 0x002fe200078e020a */
[----:B------:R-:W-:Y:S04]  /*6380*/  BSSY B1, `(.L_x_269) ;  /* 0x0000006000017945 */ /* 0x000fe80003800000 */
[----:B------:R1:W-:Y:S01]  /*6390*/  @!P5 STG.E.U8 desc[UR36][R4.64+0xe8], R11 ;  /* 0x0000e80b0400d986 */ /* 0x0003e2000c101124 */
[----:B------:R-:W-:Y:S05]  /*63a0*/  @P2 BRA `(.L_x_270) ;  /* 0x00000000000c2947 */ /* 0x000fea0003800000 */
[----:B------:R-:W1:Y:S02]  /*63b0*/  LDG.E.U8 R162, desc[UR36][R2.64+0xe9] ;  /* 0x0000e92402a27981 */ /* 0x000e64000c1e1100 */
[----:B-1----:R-:W-:-:S05]  /*63c0*/  PRMT R11, R162, 0x8880, RZ ;  /* 0x00008880a20b7816 */ /* 0x002fca00000000ff */
[----:B------:R-:W-:-:S07]  /*63d0*/  IMAD R10, R11, R152, RZ ;  /* 0x000000980b0a7224 */ /* 0x000fce00078e02ff */
.L_x_270:
[----:B------:R-:W-:Y:S05]  /*63e0*/  BSYNC B1 ;  /* 0x0000000000017941 */ /* 0x000fea0003800000 */
.L_x_269:
        /* <DEDUP_REMOVED lines=11> */
.L_x_272:
[----:B------:R-:W-:Y:S05]  /*64a0*/  BSYNC B1 ;  /* 0x0000000000017941 */ /* 0x000fea0003800000 */
.L_x_271:
[----:B-1----:R-:W-:Y:S01]  /*64b0*/  @!P4 IMAD R11, R142, R153, R10 ;  /* 0x000000998e0bc224 */ /* 0x002fe200078e020a */
[----:B------:R-:W-:Y:S04]  /*64c0*/  BSSY B1, `(.L_x_273) ;  /* 0x0000006000017945 */ /* 0x000fe80003800000 */
[----:B------:R1:W-:Y:S01]  /*64d0*/  @!P4 STG.E.U8 desc[UR36][R6.64+0xe8], R11 ;  /* 0x0000e80b0600c986 */ /* 0x0003e2000c101124 */
[----:B------:R-:W-:Y:S05]  /*64e0*/  @P3 BRA `(.L_x_274) ;  /* 0x00000000000c3947 */ /* 0x000fea0003800000 */
[----:B------:R-:W1:Y:S02]  /*64f0*/  LDG.E.U8 R162, desc[UR36][R8.64+0xe9] ;  /* 0x0000e92408a27981 */ /* 0x000e64000c1e1100 */
[----:B-1----:R-:W-:-:S05]  /*6500*/  PRMT R11, R162, 0x8880, RZ ;  /* 0x00008880a20b7816 */ /* 0x002fca00000000ff */
[----:B------:R-:W-:-:S07]  /*6510*/  IMAD R10, R11, R152, RZ ;  /* 0x000000980b0a7224 */ /* 0x000fce00078e02ff */
.L_x_274:
[----:B------:R-:W-:Y:S05]  /*6520*/  BSYNC B1 ;  /* 0x0000000000017941 */ /* 0x000fea0003800000 */
.L_x_273:
[----:B------:R-:W-:Y:S01]  /*6530*/  @!P3 IMAD R143, R143, R153, R10 ;  /* 0x000000998f8fb224 */ /* 0x000fe200078e020a */
[----:B------:R-:W-:Y:S04]  /*6540*/  BSSY B1, `(.L_x_275) ;  /* 0x0000006000017945 */ /* 0x000fe80003800000 */
[----:B------:R0:W-:Y:S01]  /*6550*/  @!P3 STG.E.U8 desc[UR36][R6.64+0xe9], R143 ;  /* 0x0000e98f0600b986 */ /* 0x0001e2000c101124 */
[----:B------:R-:W-:Y:S05]  /*6560*/  @P5 BRA `(.L_x_276) ;  /* 0x00000000000c5947 */ /* 0x000fea0003800000 */
[----:B------:R-:W1:Y:S02]  /*6570*/  LDG.E.U8 R162, desc[UR36][R2.64+0xf0] ;  /* 0x0000f02402a27981 */ /* 0x000e64000c1e1100 */
[----:B-1----:R-:W-:-:S05]  /*6580*/  PRMT R11, R162, 0x8880, RZ ;  /* 0x00008880a20b7816 */ /* 0x002fca00000000ff */
[----:B------:R-:W-:-:S07]  /*6590*/  IMAD R10, R11, R152, RZ ;  /* 0x000000980b0a7224 */ /* 0x000fce00078e02ff */
.L_x_276:
[----:B------:R-:W-:Y:S05]  /*65a0*/  BSYNC B1 ;  /* 0x0000000000017941 */ /* 0x000fea0003800000 */
.L_x_275:
[----:B-1----:R-:W-:Y:S01]  /*65b0*/  @!P5 IMAD R11, R144, R153, R10 ;  /* 0x00000099900bd224 */ /* 0x002fe200078e020a */
[----:B------:R-:W-:Y:S04]  /*65c0*/  BSSY B1, `(.L_x_277) ;  /* 0x0000006000017945 */ /* 0x000fe80003800000 */
[----:B------:R1:W-:Y:S01]  /*65d0*/  @!P5 STG.E.U8 desc[UR36][R4.64+0xf0], R11 ;  /* 0x0000f00b0400d986 */ /* 0x0003e2000c101124 */
[----:B------:R-:W-:Y:S05]  /*65e0*/  @P2 BRA `(.L_x_278) ;  /* 0x00000000000c2947 */ /* 0x000fea0003800000 */
[----:B------:R-:W1:Y:S02]  /*65f0*/  LDG.E.U8 R162, desc[UR36][R2.64+0xf1] ;  /* 0x0000f12402a27981 */ /* 0x000e64000c1e1100 */
[----:B-1----:R-:W-:-:S05]  /*6600*/  PRMT R11, R162, 0x8880, RZ ;  /* 0x00008880a20b7816 */ /* 0x002fca00000000ff */
[----:B------:R-:W-:-:S07]  /*6610*/  IMAD R10, R11, R152, RZ ;  /* 0x000000980b0a7224 */ /* 0x000fce00078e02ff */
.L_x_278:
[----:B------:R-:W-:Y:S05]  /*6620*/  BSYNC B1 ;  /* 0x0000000000017941 */ /* 0x000fea0003800000 */
.L_x_277:
[C---:B------:R-:W-:Y:S01]  /*6630*/  ISETP.LT.OR P4, PT, R0.reuse, 0xf1, !P0 ;  /* 0x000000f10000780c */ /* 0x040fe20004781670 */
[----:B------:R-:W-:Y:S01]  /*6640*/  @!P2 IMAD R145, R145, R153, R10 ;  /* 0x000000999191a224 */ /* 0x000fe200078e020a */
[----:B------:R-:W-:Y:S01]  /*6650*/  BSSY B1, `(.L_x_279) ;  /* 0x000000a000017945 */ /* 0x000fe20003800000 */
[C---:B------:R-:W-:Y:S02]  /*6660*/  ISETP.LT.OR P3, PT, R0.reuse, 0xf2, !P0 ;  /* 0x000000f20000780c */ /* 0x040fe40004761670 */
        /* <DEDUP_REMOVED lines=8> */
.L_x_280:
[----:B------:R-:W-:Y:S05]  /*66f0*/  BSYNC B1 ;  /* 0x0000000000017941 */ /* 0x000fea0003800000 */
.L_x_279:
[----:B-1----:R-:W-:Y:S01]  /*6700*/  @!P4 IMAD R11, R146, R153, R10 ;  /* 0x00000099920bc224 */ /* 0x002fe200078e020a */
[----:B------:R-:W-:Y:S04]  /*6710*/  BSSY B1, `(.L_x_281) ;  /* 0x0000006000017945 */ /* 0x000fe80003800000 */
[----:B------:R1:W-:Y:S01]  /*6720*/  @!P4 STG.E.U8 desc[UR36][R6.64+0xf0], R11 ;  /* 0x0000f00b0600c986 */ /* 0x0003e2000c101124 */
[----:B------:R-:W-:Y:S05]  /*6730*/  @P3 BRA `(.L_x_282) ;  /* 0x00000000000c3947 */ /* 0x000fea0003800000 */
[----:B------:R-:W1:Y:S02]  /*6740*/  LDG.E.U8 R162, desc[UR36][R8.64+0xf1] ;  /* 0x0000f12408a27981 */ /* 0x000e64000c1e1100 */
[----:B-1----:R-:W-:-:S05]  /*6750*/  PRMT R11, R162, 0x8880, RZ ;  /* 0x00008880a20b7816 */ /* 0x002fca00000000ff */
[----:B------:R-:W-:-:S07]  /*6760*/  IMAD R10, R11, R152, RZ ;  /* 0x000000980b0a7224 */ /* 0x000fce00078e02ff */
.L_x_282:
[----:B------:R-:W-:Y:S05]  /*6770*/  BSYNC B1 ;  /* 0x0000000000017941 */ /* 0x000fea0003800000 */
.L_x_281:
[----:B------:R-:W-:Y:S01]  /*6780*/  @!P3 IMAD R147, R147, R153, R10 ;  /* 0x000000999393b224 */ /* 0x000fe200078e020a */
[----:B------:R-:W-:Y:S04]  /*6790*/  BSSY B1, `(.L_x_283) ;  /* 0x0000006000017945 */ /* 0x000fe80003800000 */
[----:B------:R0:W-:Y:S01]  /*67a0*/  @!P3 STG.E.U8 desc[UR36][R6.64+0xf1], R147 ;  /* 0x0000f1930600b986 */ /* 0x0001e2000c101124 */
[----:B------:R-:W-:Y:S05]  /*67b0*/  @P2 BRA `(.L_x_284) ;  /* 0x00000000000c2947 */ /* 0x000fea0003800000 */
[----:B------:R-:W1:Y:S02]  /*67c0*/  LDG.E.U8 R162, desc[UR36][R2.64+0xf8] ;  /* 0x0000f82402a27981 */ /* 0x000e64000c1e1100 */
[----:B-1----:R-:W-:-:S05]  /*67d0*/  PRMT R11, R162, 0x8880, RZ ;  /* 0x00008880a20b7816 */ /* 0x002fca00000000ff */
[----:B------:R-:W-:-:S07]  /*67e0*/  IMAD R10, R11, R152, RZ ;  /* 0x000000980b0a7224 */ /* 0x000fce00078e02ff */
.L_x_284:
[----:B------:R-:W-:Y:S05]  /*67f0*/  BSYNC B1 ;  /* 0x0000000000017941 */ /* 0x000fea0003800000 */
.L_x_283:
[----:B-1----:R-:W-:Y:S01]  /*6800*/  @!P2 IMAD R11, R148, R153, R10 ;  /* 0x00000099940ba224 */ /* 0x002fe200078e020a */
[----:B------:R-:W-:Y:S04]  /*6810*/  BSSY B1, `(.L_x_285) ;  /* 0x0000006000017945 */ /* 0x000fe80003800000 */
[----:B------:R1:W-:Y:S01]  /*6820*/  @!P2 STG.E.U8 desc[UR36][R4.64+0xf8], R11 ;  /* 0x0000f80b0400a986 */ /* 0x0003e2000c101124 */
[----:B------:R-:W-:Y:S05]  /*6830*/  @P1 BRA `(.L_x_286) ;  /* 0x00000000000c1947 */ /* 0x000fea0003800000 */
[----:B------:R-:W1:Y:S02]  /*6840*/  LDG.E.U8 R162, desc[UR36][R2.64+0xf9] ;  /* 0x0000f92402a27981 */ /* 0x000e64000c1e1100 */
[----:B-1----:R-:W-:-:S05]  /*6850*/  PRMT R11, R162, 0x8880, RZ ;  /* 0x00008880a20b7816 */ /* 0x002fca00000000ff */
[----:B------:R-:W-:-:S07]  /*6860*/  IMAD R10, R11, R152, RZ ;  /* 0x000000980b0a7224 */ /* 0x000fce00078e02ff */
.L_x_286:
[----:B------:R-:W-:Y:S05]  /*6870*/  BSYNC B1 ;  /* 0x0000000000017941 */ /* 0x000fea0003800000 */
.L_x_285:
[----:B------:R-:W-:Y:S01]  /*6880*/  @!P1 IMAD R149, R149, R153, R10 ;  /* 0x0000009995959224 */ /* 0x000fe200078e020a */
[----:B------:R-:W-:Y:S04]  /*6890*/  BSSY B1, `(.L_x_287) ;  /* 0x0000006000017945 */ /* 0x000fe80003800000 */
[----:B------:R0:W-:Y:S01]  /*68a0*/  @!P1 STG.E.U8 desc[UR36][R4.64+0xf9], R149 ;  /* 0x0000f99504009986 */ /* 0x0001e2000c101124 */
[----:B------:R-:W-:Y:S05]  /*68b0*/  @P5 BRA `(.L_x_288) ;  /* 0x00000000000c5947 */ /* 0x000fea0003800000 */
[----:B------:R-:W0:Y:S02]  /*68c0*/  LDG.E.U8 R162, desc[UR36][R8.64+0xf8] ;  /* 0x0000f82408a27981 */ /* 0x000e24000c1e1100 */
[----:B0-----:R-:W-:-:S05]  /*68d0*/  PRMT R3, R162, 0x8880, RZ ;  /* 0x00008880a2037816 */ /* 0x001fca00000000ff */
[----:B------:R-:W-:-:S07]  /*68e0*/  IMAD R10, R3, R152, RZ ;  /* 0x00000098030a7224 */ /* 0x000fce00078e02ff */
.L_x_288:
[----:B------:R-:W-:Y:S05]  /*68f0*/  BSYNC B1 ;  /* 0x0000000000017941 */ /* 0x000fea0003800000 */
.L_x_287:
[----:B0-----:R-:W-:Y:S01]  /*6900*/  @!P5 IMAD R3, R150, R153, R10 ;  /* 0x000000999603d224 */ /* 0x001fe200078e020a */
[----:B------:R-:W-:Y:S01]  /*6910*/  ISETP.LT.OR P0, PT, R0, 0xfa, !P0 ;  /* 0x000000fa0000780c */ /* 0x000fe20004701670 */
[----:B------:R-:W-:Y:S03]  /*6920*/  BSSY B1, `(.L_x_289) ;  /* 0x0000006000017945 */ /* 0x000fe60003800000 */
[----:B------:R0:W-:Y:S09]  /*6930*/  @!P5 STG.E.U8 desc[UR36][R6.64+0xf8], R3 ;  /* 0x0000f8030600d986 */ /* 0x0001f2000c101124 */
[----:B------:R-:W-:Y:S05]  /*6940*/  @P0 BRA `(.L_x_290) ;  /* 0x00000000000c0947 */ /* 0x000fea0003800000 */
[----:B------:R-:W0:Y:S02]  /*6950*/  LDG.E.U8 R162, desc[UR36][R8.64+0xf9] ;  /* 0x0000f92408a27981 */ /* 0x000e24000c1e1100 */
[----:B0-----:R-:W-:-:S05]  /*6960*/  PRMT R3, R162, 0x8880, RZ ;  /* 0x00008880a2037816 */ /* 0x001fca00000000ff */
[----:B------:R-:W-:-:S07]  /*6970*/  IMAD R10, R3, R152, RZ ;  /* 0x00000098030a7224 */ /* 0x000fce00078e02ff */
.L_x_290:
[----:B------:R-:W-:Y:S05]  /*6980*/  BSYNC B1 ;  /* 0x0000000000017941 */ /* 0x000fea0003800000 */
.L_x_289:
[----:B------:R-:W-:Y:S01]  /*6990*/  IMAD R151, R151, R153, R10 ;  /* 0x0000009997977224 */ /* 0x000fe200078e020a */
[----:B------:R-:W-:Y:S06]  /*69a0*/  @P0 BRA `(.L_x_291) ;  /* 0x0000001800100947 */ /* 0x000fec0003800000 */
[----:B------:R0:W-:Y:S01]  /*69b0*/  STG.E.U8 desc[UR36][R6.64+0xf9], R151 ;  /* 0x0000f99706007986 */ /* 0x0001e2000c101124 */
[----:B------:R-:W-:Y:S05]  /*69c0*/  BRA `(.L_x_291) ;  /* 0x0000001800087947 */ /* 0x000fea0003800000 */
.L_x_34:
[C---:B------:R-:W-:Y:S02]  /*69d0*/  ISETP.GE.AND P1, PT, R19.reuse, 0x1, PT ;  /* 0x000000011300780c */ /* 0x040fe40003f26270 */
[----:B------:R-:W-:Y:S02]  /*69e0*/  ISETP.GE.AND P0, PT, R19, 0x9, PT ;  /* 0x000000091300780c */ /* 0x000fe40003f06270 */
[C---:B------:R-:W-:Y:S02]  /*69f0*/  ISETP.LT.OR P4, PT, R0.reuse, 0x1, !P1 ;  /* 0x000000010000780c */ /* 0x040fe40004f81670 */
[C---:B------:R-:W-:Y:S02]  /*6a00*/  ISETP.LT.OR P3, PT, R0.reuse, 0x2, !P1 ;  /* 0x000000020000780c */ /* 0x040fe40004f61670 */
[C---:B------:R-:W-:Y:S02]  /*6a10*/  ISETP.LT.OR P2, PT, R0.reuse, 0x1, !P0 ;  /* 0x000000010000780c */ /* 0x040fe40004741670 */
[----:B------:R-:W-:-:S07]  /*6a20*/  ISETP.LT.OR P5, PT, R0, 0x2, !P0 ;  /* 0x000000020000780c */ /* 0x000fce00047a1670 */
[-C--:B------:R-:W-:Y:S02]  /*6a30*/  @!P4 IMAD R3, R24, R153.reuse, RZ ;  /* 0x000000991803c224 */ /* 0x080fe400078e02ff */
[-C--:B------:R-:W-:Y:S02]  /*6a40*/  @!P3 IMAD R25, R25, R153.reuse, RZ ;  /* 0x000000991919b224 */ /* 0x080fe400078e02ff */
[-C--:B------:R-:W-:Y:S01]  /*6a50*/  @!P2 IMAD R9, R26, R153.reuse, RZ ;  /* 0x000000991a09a224 */ /* 0x080fe200078e02ff */
[----:B------:R0:W-:Y:S01]  /*6a60*/  @!P4 STG.E.U8 desc[UR36][R4.64], R3 ;  /* 0x000000030400c986 */ /* 0x0001e2000c101124 */
[C---:B------:R-:W-:Y:S01]  /*6a70*/  ISETP.LT.OR P4, PT, R0.reuse, 0x9, !P1 ;  /* 0x000000090000780c */ /* 0x040fe20004f81670 */
[----:B------:R-:W-:Y:S02]  /*6a80*/  @!P5 IMAD R27, R27, R153, RZ ;  /* 0x000000991b1bd224 */ /* 0x000fe400078e02ff */
[----:B------:R-:W-:Y:S01]  /*6a90*/  @!P3 STG.E.U8 desc[UR36][R4.64+0x1], R25 ;  /* 0x000001190400b986 */ /* 0x000fe2000c101124 */
[----:B------:R-:W-:-:S03]  /*6aa0*/  ISETP.LT.OR P3, PT, R0, 0xa, !P1 ;  /* 0x0000000a0000780c */ /* 0x000fc60004f61670 */
[----:B------:R1:W-:Y:S01]  /*6ab0*/  @!P2 STG.E.U8 desc[UR36][R6.64], R9 ;  /* 0x000000090600a986 */ /* 0x0003e2000c101124 */
[----:B------:R-:W-:-:S03]  /*6ac0*/  ISETP.LT.OR P2, PT, R0, 0x9, !P0 ;  /* 0x000000090000780c */ /* 0x000fc60004741670 */
[----:B------:R-:W-:Y:S01]  /*6ad0*/  @!P5 STG.E.U8 desc[UR36][R6.64+0x1], R27 ;  /* 0x0000011b0600d986 */ /* 0x000fe2000c101124 */
[----:B------:R-:W-:Y:S01]  /*6ae0*/  ISETP.LT.OR P5, PT, R0, 0xa, !P0 ;  /* 0x0000000a0000780c */ /* 0x000fe200047a1670 */
[----:B------:R-:W-:-:S04]  /*6af0*/  @!P4 IMAD R11, R28, R153, RZ ;  /* 0x000000991c0bc224 */ /* 0x000fc800078e02ff */
[-C--:B------:R-:W-:Y:S01]  /*6b00*/  @!P3 IMAD R29, R29, R153.reuse, RZ ;  /* 0x000000991d1db224 */ /* 0x080fe200078e02ff */
[----:B------:R-:W-:Y:S01]  /*6b10*/  @!P4 STG.E.U8 desc[UR36][R4.64+0x8], R11 ;  /* 0x0000080b0400c986 */ /* 0x000fe2000c101124 */
[----:B------:R-:W-:Y:S02]  /*6b20*/  ISETP.LT.OR P4, PT, R0, 0x11, !P1 ;  /* 0x000000110000780c */ /* 0x000fe40004f81670 */
[-C--:B0-----:R-:W-:Y:S01]  /*6b30*/  @!P2 IMAD R3, R30, R153.reuse, RZ ;  /* 0x000000991e03a224 */ /* 0x081fe200078e02ff */
[----:B------:R-:W-:Y:S01]  /*6b40*/  @!P3 STG.E.U8 desc[UR36][R4.64+0x9], R29 ;  /* 0x0000091d0400b986 */ /* 0x000fe2000c101124 */
[C---:B------:R-:W-:Y:S02]  /*6b50*/  ISETP.LT.OR P3, PT, R0.reuse, 0x12, !P1 ;  /* 0x000000120000780c */ /* 0x040fe40004f61670 */
[----:B------:R-:W-:Y:S01]  /*6b60*/  @!P5 IMAD R31, R31, R153, RZ ;  /* 0x000000991f1fd224 */ /* 0x000fe200078e02ff */
[----:B------:R0:W-:Y:S01]  /*6b70*/  @!P2 STG.E.U8 desc[UR36][R6.64+0x8], R3 ;  /* 0x000008030600a986 */ /* 0x0001e2000c101124 */
[----:B------:R-:W-:-:S03]  /*6b80*/  ISETP.LT.OR P2, PT, R0, 0x11, !P0 ;  /* 0x000000110000780c */ /* 0x000fc60004741670 */
[----:B------:R-:W-:Y:S01]  /*6b90*/  @!P5 STG.E.U8 desc[UR36][R6.64+0x9], R31 ;  /* 0x0000091f0600d986 */ /* 0x000fe2000c101124 */
[----:B------:R-:W-:Y:S01]  /*6ba0*/  ISETP.LT.OR P5, PT, R0, 0x12, !P0 ;  /* 0x000000120000780c */ /* 0x000fe200047a1670 */
[----:B-1----:R-:W-:-:S04]  /*6bb0*/  @!P4 IMAD R9, R32, R153, RZ ;  /* 0x000000992009c224 */ /* 0x002fc800078e02ff */
        /* <DEDUP_REMOVED lines=301> */
[----:B------:R1:W-:Y:S01]  /*7e90*/  @!P4 STG.E.U8 desc[UR36][R4.64+0xd8], R11 ;  /* 0x0000d80b0400c986 */ /* 0x0003e2000c101124 */
        /* <DEDUP_REMOVED lines=13> */
[-C--:B-1----:R-:W-:Y:S01]  /*7f70*/  @!P2 IMAD R11, R138, R153.reuse, RZ ;  /* 0x000000998a0ba224 */ /* 0x082fe200078e02ff */
[----:B------:R-:W-:Y:S01]  /*7f80*/  @!P3 STG.E.U8 desc[UR36][R4.64+0xe1], R137 ;  /* 0x0000e1890400b986 */ /* 0x000fe2000c101124 */
[C---:B------:R-:W-:Y:S02]  /*7f90*/  ISETP.LT.OR P3, PT, R0.reuse, 0xea, !P1 ;  /* 0x000000ea0000780c */ /* 0x040fe40004f61670 */
[----:B------:R-:W-:Y:S01]  /*7fa0*/  @!P5 IMAD R139, R139, R153, RZ ;  /* 0x000000998b8bd224 */ /* 0x000fe200078e02ff */
[----:B------:R1:W-:Y:S01]  /*7fb0*/  @!P2 STG.E.U8 desc[UR36][R6.64+0xe0], R11 ;  /* 0x0000e00b0600a986 */ /* 0x0003e2000c101124 */
[----:B------:R-:W-:-:S03]  /*7fc0*/  ISETP.LT.OR P2, PT, R0, 0xe9, !P0 ;  /* 0x000000e90000780c */ /* 0x000fc60004741670 */
[----:B------:R-:W-:Y:S01]  /*7fd0*/  @!P5 STG.E.U8 desc[UR36][R6.64+0xe1], R139 ;  /* 0x0000e18b0600d986 */ /* 0x000fe2000c101124 */
[----:B------:R-:W-:Y:S01]  /*7fe0*/  ISETP.LT.OR P5, PT, R0, 0xea, !P0 ;  /* 0x000000ea0000780c */ /* 0x000fe200047a1670 */
[----:B0-----:R-:W-:-:S04]  /*7ff0*/  @!P4 IMAD R3, R140, R153, RZ ;  /* 0x000000998c03c224 */ /* 0x001fc800078e02ff */
[-C--:B------:R-:W-:Y:S01]  /*8000*/  @!P3 IMAD R141, R141, R153.reuse, RZ ;  /* 0x000000998d8db224 */ /* 0x080fe200078e02ff */
[----:B------:R0:W-:Y:S01]  /*8010*/  @!P4 STG.E.U8 desc[UR36][R4.64+0xe8], R3 ;  /* 0x0000e8030400c986 */ /* 0x0001e2000c101124 */
[----:B------:R-:W-:Y:S02]  /*8020*/  ISETP.LT.OR P4, PT, R0, 0xf2, !P1 ;  /* 0x000000f20000780c */ /* 0x000fe40004f81670 */
[-C--:B--2---:R-:W-:Y:S01]  /*8030*/  @!P2 IMAD R9, R142, R153.reuse, RZ ;  /* 0x000000998e09a224 */ /* 0x084fe200078e02ff */
[----:B------:R-:W-:Y:S01]  /*8040*/  @!P3 STG.E.U8 desc[UR36][R4.64+0xe9], R141 ;  /* 0x0000e98d0400b986 */ /* 0x000fe2000c101124 */
[C---:B------:R-:W-:Y:S02]  /*8050*/  ISETP.LT.OR P3, PT, R0.reuse, 0xf1, !P1 ;  /* 0x000000f10000780c */ /* 0x040fe40004f61670 */
[----:B------:R-:W-:Y:S01]  /*8060*/  @!P5 IMAD R143, R143, R153, RZ ;  /* 0x000000998f8fd224 */ /* 0x000fe200078e02ff */
[----:B------:R-:W-:Y:S01]  /*8070*/  @!P2 STG.E.U8 desc[UR36][R6.64+0xe8], R9 ;  /* 0x0000e8090600a986 */ /* 0x000fe2000c101124 */
[----:B------:R-:W-:-:S03]  /*8080*/  ISETP.LT.OR P2, PT, R0, 0xf1, !P0 ;  /* 0x000000f10000780c */ /* 0x000fc60004741670 */
[----:B------:R-:W-:Y:S01]  /*8090*/  @!P5 STG.E.U8 desc[UR36][R6.64+0xe9], R143 ;  /* 0x0000e98f0600d986 */ /* 0x000fe2000c101124 */
[----:B------:R-:W-:Y:S01]  /*80a0*/  ISETP.LT.OR P5, PT, R0, 0xf9, !P0 ;  /* 0x000000f90000780c */ /* 0x000fe200047a1670 */
[----:B------:R-:W-:-:S04]  /*80b0*/  @!P4 IMAD R145, R145, R153, RZ ;  /* 0x000000999191c224 */ /* 0x000fc800078e02ff */
[-C--:B-1----:R-:W-:Y:S01]  /*80c0*/  @!P3 IMAD R11, R144, R153.reuse, RZ ;  /* 0x00000099900bb224 */ /* 0x082fe200078e02ff */
[----:B------:R-:W-:Y:S01]  /*80d0*/  @!P4 STG.E.U8 desc[UR36][R4.64+0xf1], R145 ;  /* 0x0000f1910400c986 */ /* 0x000fe2000c101124 */
[C---:B------:R-:W-:Y:S02]  /*80e0*/  ISETP.LT.OR P4, PT, R0.reuse, 0xf2, !P0 ;  /* 0x000000f20000780c */ /* 0x040fe40004781670 */
[C---:B------:R-:W-:Y:S01]  /*80f0*/  ISETP.LT.OR P0, PT, R0.reuse, 0xfa, !P0 ;  /* 0x000000fa0000780c */ /* 0x040fe20004701670 */
[----:B------:R1:W-:Y:S01]  /*8100*/  @!P3 STG.E.U8 desc[UR36][R4.64+0xf0], R11 ;  /* 0x0000f00b0400b986 */ /* 0x0003e2000c101124 */
[----:B------:R-:W-:Y:S01]  /*8110*/  ISETP.LT.OR P3, PT, R0, 0xf9, !P1 ;  /* 0x000000f90000780c */ /* 0x000fe20004f61670 */
[----:B0-----:R-:W-:Y:S01]  /*8120*/  @!P2 IMAD R3, R146, R153, RZ ;  /* 0x000000999203a224 */ /* 0x001fe200078e02ff */
[----:B------:R-:W-:-:S04]  /*8130*/  ISETP.LT.OR P1, PT, R0, 0xfa, !P1 ;  /* 0x000000fa0000780c */ /* 0x000fc80004f21670 */
[----:B------:R0:W-:Y:S03]  /*8140*/  @!P2 STG.E.U8 desc[UR36][R6.64+0xf0], R3 ;  /* 0x0000f0030600a986 */ /* 0x0001e6000c101124 */
[-C--:B------:R-:W-:Y:S02]  /*8150*/  @!P4 IMAD R147, R147, R153.reuse, RZ ;  /* 0x000000999393c224 */ /* 0x080fe400078e02ff */
[-C--:B-1----:R-:W-:Y:S02]  /*8160*/  @!P5 IMAD R11, R150, R153.reuse, RZ ;  /* 0x00000099960bd224 */ /* 0x082fe400078e02ff */
[-C--:B------:R-:W-:Y:S01]  /*8170*/  @!P3 IMAD R9, R148, R153.reuse, RZ ;  /* 0x000000999409b224 */ /* 0x080fe200078e02ff */
[----:B------:R0:W-:Y:S01]  /*8180*/  @!P4 STG.E.U8 desc[UR36][R6.64+0xf1], R147 ;  /* 0x0000f1930600c986 */ /* 0x0001e2000c101124 */
[-C--:B------:R-:W-:Y:S02]  /*8190*/  @!P1 IMAD R149, R149, R153.reuse, RZ ;  /* 0x0000009995959224 */ /* 0x080fe400078e02ff */
[----:B------:R-:W-:Y:S01]  /*81a0*/  @!P0 IMAD R151, R151, R153, RZ ;  /* 0x0000009997978224 */ /* 0x000fe200078e02ff */
[----:B------:R0:W-:Y:S04]  /*81b0*/  @!P3 STG.E.U8 desc[UR36][R4.64+0xf8], R9 ;  /* 0x0000f8090400b986 */ /* 0x0001e8000c101124 */
[----:B------:R0:W-:Y:S04]  /*81c0*/  @!P1 STG.E.U8 desc[UR36][R4.64+0xf9], R149 ;  /* 0x0000f99504009986 */ /* 0x0001e8000c101124 */
[----:B------:R0:W-:Y:S04]  /*81d0*/  @!P5 STG.E.U8 desc[UR36][R6.64+0xf8], R11 ;  /* 0x0000f80b0600d986 */ /* 0x0001e8000c101124 */
[----:B------:R0:W-:Y:S02]  /*81e0*/  @!P0 STG.E.U8 desc[UR36][R6.64+0xf9], R151 ;  /* 0x0000f99706008986 */ /* 0x0001e4000c101124 */
.L_x_291:
[----:B------:R-:W-:Y:S05]  /*81f0*/  BSYNC B0 ;  /* 0x0000000000007941 */ /* 0x000fea0003800000 */
.L_x_33:
[----:B0-----:R-:W2:Y:S01]  /*8200*/  LDL.64 R2, [R1] ;  /* 0x0000000001027983 */ /* 0x001ea20000100a00 */
[----:B------:R-:W-:Y:S01]  /*8210*/  ULDC.64 UR4, c[0x0][0x650] ;  /* 0x0001940000047ab9 */ /* 0x000fe20000000a00 */
[----:B------:R0:W-:Y:S01]  /*8220*/  SYNCS.ARRIVE.TRANS64.A1T0 RZ, [R160+UR45], RZ ;  /* 0x000000ffa0ff79a7 */ /* 0x0001e2000810002d */
[----:B------:R-:W-:Y:S01]  /*8230*/  PRMT R0, RZ, 0x7610, R0 ;  /* 0x00007610ff007816 */ /* 0x000fe20000000000 */
[----:B------:R-:W-:Y:S02]  /*8240*/  IMAD.MOV.U32 R19, RZ, RZ, -0x1 ;  /* 0xffffffffff137424 */ /* 0x000fe400078e00ff */
[----:B------:R-:W-:Y:S01]  /*8250*/  IMAD.MOV.U32 R22, RZ, RZ, -0x1 ;  /* 0xffffffffff167424 */ /* 0x000fe200078e00ff */
[----:B--2---:R-:W-:-:S04]  /*8260*/  LEA R18, P0, R2, R18, 0x1 ;  /* 0x0000001202127211 */ /* 0x004fc800078008ff */
[----:B------:R-:W-:Y:S01]  /*8270*/  LEA.HI.X R17, R2, R17, R23, 0x1, P0 ;  /* 0x0000001102117211 */ /* 0x000fe200000f0c17 */
[----:B------:R-:W-:Y:S01]  /*8280*/  IMAD.MOV.U32 R2, RZ, RZ, -0x1 ;  /* 0xffffffffff027424 */ /* 0x000fe200078e00ff */
[----:B------:R-:W-:-:S04]  /*8290*/  ISETP.GE.U32.AND P0, PT, R18, UR4, PT ;  /* 0x0000000412007c0c */ /* 0x000fc8000bf06070 */
[----:B------:R-:W-:-:S13]  /*82a0*/  ISETP.GE.U32.AND.EX P0, PT, R17, UR5, PT, P0 ;  /* 0x0000000511007c0c */ /* 0x000fda000bf06100 */
[----:B0-----:R-:W-:Y:S05]  /*82b0*/  @P0 BRA `(.L_x_292) ;  /* 0x0000000400700947 */ /* 0x001fea0003800000 */
[----:B------:R-:W0:Y:S01]  /*82c0*/  S2R R10, SR_CTAID.X ;  /* 0x00000000000a7919 */ /* 0x000e220000002500 */
[----:B------:R-:W2:Y:S01]  /*82d0*/  LDC.64 R8, c[0x0][0x628] ;  /* 0x00018a00ff087b82 */ /* 0x000ea20000000a00 */
[----:B------:R-:W-:Y:S01]  /*82e0*/  ULDC UR4, c[0x0][0x150] ;  /* 0x0000540000047ab9 */ /* 0x000fe20000000800 */
[----:B---3--:R-:W-:Y:S01]  /*82f0*/  IMAD.MOV.U32 R6, RZ, RZ, R18 ;  /* 0x000000ffff067224 */ /* 0x008fe200078e0012 */
[----:B------:R-:W3:Y:S01]  /*8300*/  S2R R20, SR_CTAID.Y ;  /* 0x0000000000147919 */ /* 0x000ee20000002600 */
[----:B------:R-:W-:-:S04]  /*8310*/  IMAD.MOV.U32 R7, RZ, RZ, R17 ;  /* 0x000000ffff077224 */ /* 0x000fc800078e0011 */
[----:B------:R-:W1:Y:S08]  /*8320*/  LDC R15, c[0x0][0x144] ;  /* 0x00005100ff0f7b82 */ /* 0x000e700000000800 */
[----:B------:R-:W1:Y:S08]  /*8330*/  LDC R0, c[0x0][0x630] ;  /* 0x00018c00ff007b82 */ /* 0x000e700000000800 */
[----:B------:R-:W1:Y:S01]  /*8340*/  LDC.64 R12, c[0x0][0x620] ;  /* 0x00018800ff0c7b82 */ /* 0x000e620000000a00 */
[----:B--2---:R-:W-:-:S04]  /*8350*/  ISETP.NE.U32.AND P0, PT, R8, RZ, PT ;  /* 0x000000ff0800720c */ /* 0x004fc80003f05070 */
[----:B------:R-:W-:Y:S02]  /*8360*/  ISETP.NE.AND.EX P0, PT, R9, RZ, PT, P0 ;  /* 0x000000ff0900720c */ /* 0x000fe40003f05300 */
[----:B0-----:R-:W-:-:S05]  /*8370*/  I2FP.F32.U32 R2, R10 ;  /* 0x0000000a00027245 */ /* 0x001fca0000201000 */
[----:B------:R-:W-:-:S04]  /*8380*/  FMUL R2, R2, UR4 ;  /* 0x0000000402027c20 */ /* 0x000fc80008400000 */
[----:B------:R0:W2:Y:S02]  /*8390*/  F2I.U32.TRUNC.NTZ R14, R2 ;  /* 0x00000002000e7305 */ /* 0x0000a4000020f000 */
[----:B---3--:R-:W-:Y:S05]  /*83a0*/  @!P0 BRA `(.L_x_293) ;  /* 0x0000000000288947 */ /* 0x008fea0003800000 */
[----:B------:R-:W3:Y:S02]  /*83b0*/  LDC R3, c[0x0][0x634] ;  /* 0x00018d00ff037b82 */ /* 0x000ee40000000800 */
[----:B---3--:R-:W-:-:S05]  /*83c0*/  IADD3 R7, P0, R18, R3, RZ ;  /* 0x0000000312077210 */ /* 0x008fca0007f1e0ff */
[----:B-1----:R-:W-:-:S04]  /*83d0*/  IMAD.X R11, RZ, RZ, R17, P0 ;  /* 0x000000ffff0b7224 */ /* 0x002fc800000e0611 */
[----:B0-----:R-:W-:-:S04]  /*83e0*/  IMAD.WIDE.U32 R2, R11, R8, RZ ;  /* 0x000000080b027225 */ /* 0x001fc800078e00ff */
[----:B----4-:R-:W-:-:S04]  /*83f0*/  IMAD.WIDE.U32 R4, P0, R7, R9, R2 ;  /* 0x0000000907047225 */ /* 0x010fc80007800002 */
[----:B------:R-:W-:-:S04]  /*8400*/  IMAD.WIDE.U32 R2, R7, R8, RZ ;  /* 0x0000000807027225 */ /* 0x000fc800078e00ff */
[----:B------:R-:W-:Y:S01]  /*8410*/  IMAD.X R7, RZ, RZ, RZ, P0 ;  /* 0x000000ffff077224 */ /* 0x000fe200000e06ff */
[----:B------:R-:W-:Y:S01]  /*8420*/  IADD3 RZ, P0, R3, R4, RZ ;  /* 0x0000000403ff7210 */ /* 0x000fe20007f1e0ff */
[----:B------:R-:W-:-:S04]  /*8430*/  IMAD.MOV.U32 R6, RZ, RZ, R5 ;  /* 0x000000ffff067224 */ /* 0x000fc800078e0005 */
[----:B------:R-:W-:-:S08]  /*8440*/  IMAD.WIDE.U32.X R6, R11, R9, R6, P0 ;  /* 0x000000090b067225 */ /* 0x000fd000000e0406 */
.L_x_293:
[----:B------:R-:W3:Y:S01]  /*8450*/  LDC.64 R26, c[0x0][0x640] ;  /* 0x00019000ff1a7b82 */ /* 0x000ee20000000a00 */
[-C--:B-1----:R-:W-:Y:S01]  /*8460*/  SHF.R.U64 R11, R6, R0.reuse, R7 ;  /* 0x00000000060b7219 */ /* 0x082fe20000001207 */
[----:B------:R-:W-:Y:S01]  /*8470*/  IMAD.MOV.U32 R19, RZ, RZ, R17 ;  /* 0x000000ffff137224 */ /* 0x000fe200078e0011 */
[----:B------:R-:W-:Y:S01]  /*8480*/  SHF.R.U32.HI R0, RZ, R0, R7 ;  /* 0x00000000ff007219 */ /* 0x000fe20000011607 */
[----:B--2---:R-:W-:Y:S01]  /*8490*/  IMAD.MOV R14, RZ, RZ, -R14 ;  /* 0x000000ffff0e7224 */ /* 0x004fe200078e0a0e */
[----:B----4-:R-:W-:Y:S01]  /*84a0*/  IADD3 R5, P0, RZ, -R11, RZ ;  /* 0x8000000bff057210 */ /* 0x010fe20007f1e0ff */
[----:B------:R-:W-:Y:S01]  /*84b0*/  ULDC UR4, c[0x0][0x154] ;  /* 0x0000550000047ab9 */ /* 0x000fe20000000800 */
[----:B------:R-:W-:Y:S01]  /*84c0*/  IMAD.MOV.U32 R7, RZ, RZ, 0x1 ;  /* 0x00000001ff077424 */ /* 0x000fe200078e00ff */
[----:B------:R-:W1:Y:S01]  /*84d0*/  LDC R4, c[0x0][0x618] ;  /* 0x00018600ff047b82 */ /* 0x000e620000000800 */
[----:B------:R-:W-:Y:S02]  /*84e0*/  IMAD R22, R15, R14, R10 ;  /* 0x0000000e0f167224 */ /* 0x000fe400078e020a */
[----:B------:R-:W-:-:S04]  /*84f0*/  IMAD.X R3, RZ, RZ, ~R0, P0 ;  /* 0x000000ffff037224 */ /* 0x000fc800000e0e00 */
[-C--:B------:R-:W-:Y:S01]  /*8500*/  IMAD R0, R3, R12.reuse, RZ ;  /* 0x0000000c03007224 */ /* 0x080fe200078e02ff */
[----:B------:R-:W2:Y:S01]  /*8510*/  LDC R6, c[0x0][0x608] ;  /* 0x00018200ff067b82 */ /* 0x000ea20000000800 */
[----:B0-----:R-:W-:-:S04]  /*8520*/  IMAD.WIDE.U32 R2, R5, R12, R18 ;  /* 0x0000000c05027225 */ /* 0x001fc800078e0012 */
[----:B------:R-:W-:Y:S01]  /*8530*/  IMAD R5, R5, R13, R0 ;  /* 0x0000000d05057224 */ /* 0x000fe200078e0200 */
[----:B------:R-:W-:Y:S02]  /*8540*/  I2FP.F32.U32 R0, R20 ;  /* 0x0000001400007245 */ /* 0x000fe40000201000 */
[----:B------:R-:W0:Y:S01]  /*8550*/  LDC R24, c[0x0][0x658] ;  /* 0x00019600ff187b82 */ /* 0x000e220000000800 */
[----:B------:R-:W-:Y:S01]  /*8560*/  IMAD.IADD R3, R3, 0x1, R5 ;  /* 0x0000000103037824 */ /* 0x000fe200078e0205 */
[----:B---3--:R-:W-:Y:S01]  /*8570*/  ISETP.NE.U32.AND P0, PT, R26, RZ, PT ;  /* 0x000000ff1a00720c */ /* 0x008fe20003f05070 */
[----:B------:R-:W-:Y:S01]  /*8580*/  FMUL R0, R0, UR4 ;  /* 0x0000000400007c20 */ /* 0x000fe20008400000 */
[----:B------:R-:W-:Y:S02]  /*8590*/  IMAD.MOV.U32 R5, RZ, RZ, -0x1 ;  /* 0xffffffffff057424 */ /* 0x000fe400078e00ff */
[----:B------:R-:W-:Y:S01]  /*85a0*/  ISETP.NE.AND.EX P0, PT, R27, RZ, PT, P0 ;  /* 0x000000ff1b00720c */ /* 0x000fe20003f05300 */
[----:B------:R3:W4:Y:S01]  /*85b0*/  F2I.U32.TRUNC.NTZ R12, R0 ;  /* 0x00000000000c7305 */ /* 0x000722000020f000 */
[----:B------:R-:W3:Y:S01]  /*85c0*/  LDC R15, c[0x0][0x148] ;  /* 0x00005200ff0f7b82 */ /* 0x000ee20000000800 */
[----:B-1----:R-:W-:-:S02]  /*85d0*/  SHF.R.U64 R10, R2, R4, R3 ;  /* 0x00000004020a7219 */ /* 0x002fc40000001203 */
[----:B------:R-:W-:-:S05]  /*85e0*/  SHF.R.U32.HI R3, RZ, R4, R3 ;  /* 0x00000004ff037219 */ /* 0x000fca0000011603 */
[----:B------:R-:W1:Y:S01]  /*85f0*/  LDC R14, c[0x0][0x600] ;  /* 0x00018000ff0e7b82 */ /* 0x000e620000000800 */
[-CC-:B--2---:R-:W-:Y:S02]  /*8600*/  SHF.R.U64 R8, R10, R6.reuse, R3.reuse ;  /* 0x000000060a087219 */ /* 0x184fe40000001203 */
[----:B------:R-:W-:-:S05]  /*8610*/  SHF.R.U32.HI R3, RZ, R6, R3 ;  /* 0x00000006ff037219 */ /* 0x000fca0000011603 */
[----:B------:R-:W2:Y:S01]  /*8620*/  LDC R21, c[0x0][0x648] ;  /* 0x00019200ff157b82 */ /* 0x000ea20000000800 */
[-CC-:B0-----:R-:W-:Y:S02]  /*8630*/  SHF.R.U64 R13, R8, R24.reuse, R3.reuse ;  /* 0x00000018080d7219 */ /* 0x181fe40000001203 */
[-C--:B------:R-:W-:Y:S02]  /*8640*/  SHF.L.U32 R5, R5, R24.reuse, RZ ;  /* 0x0000001805057219 */ /* 0x080fe400000006ff */
[-C--:B------:R-:W-:Y:S01]  /*8650*/  SHF.R.U32.HI R3, RZ, R24.reuse, R3 ;  /* 0x00000018ff037219 */ /* 0x080fe20000011603 */
[----:B------:R-:W-:Y:S01]  /*8660*/  IMAD.MOV.U32 R2, RZ, RZ, R13 ;  /* 0x000000ffff027224 */ /* 0x000fe200078e000d */
[----:B------:R-:W-:Y:S01]  /*8670*/  SHF.L.U32 R24, R7, R24, RZ ;  /* 0x0000001807187219 */ /* 0x000fe200000006ff */
[----:B------:R-:W0:Y:S01]  /*8680*/  LDC R25, c[0x0][0x638] ;  /* 0x00018e00ff197b82 */ /* 0x000e220000000800 */
[----:B------:R-:W-:-:S07]  /*8690*/  LOP3.LUT R19, RZ, R5, RZ, 0x33, !PT ;  /* 0x00000005ff137212 */ /* 0x000fce00078e33ff */
[----:B------:R-:W0:Y:S01]  /*86a0*/  LDC R28, c[0x0][0x610] ;  /* 0x00018400ff1c7b82 */ /* 0x000e220000000800 */
[----:B----4-:R-:W-:Y:S05]  /*86b0*/  @!P0 BRA `(.L_x_294) ;  /* 0x0000000000288947 */ /* 0x010fea0003800000 */
[----:B---3--:R-:W3:Y:S02]  /*86c0*/  LDC R0, c[0x0][0x64c] ;  /* 0x00019300ff007b82 */ /* 0x008ee40000000800 */
[----:B---3--:R-:W-:-:S05]  /*86d0*/  IADD3 R7, P0, R13, R0, RZ ;  /* 0x000000000d077210 */ /* 0x008fca0007f1e0ff */
        /* <DEDUP_REMOVED lines=8> */
.L_x_294:
[----:B------:R-:W4:Y:S01]  /*8760*/  LDC R4, c[0x0][0x65c] ;  /* 0x00019700ff047b82 */ /* 0x000f220000000800 */
[----:B--23--:R-:W-:Y:S01]  /*8770*/  SHF.R.U64 R0, R2, R21, R3 ;  /* 0x0000001502007219 */ /* 0x00cfe20000001203 */
[----:B-1----:R-:W-:Y:S01]  /*8780*/  VIADD R3, R14, 0xffffffff ;  /* 0xffffffff0e037836 */ /* 0x002fe20000000000 */
[----:B------:R-:W-:Y:S01]  /*8790*/  LOP3.LUT R19, R8, R19, RZ, 0xc0, !PT ;  /* 0x0000001308137212 */ /* 0x000fe200078ec0ff */
[----:B------:R-:W-:Y:S02]  /*87a0*/  IMAD.MOV R12, RZ, RZ, -R12 ;  /* 0x000000ffff0c7224 */ /* 0x000fe400078e0a0c */
[----:B------:R-:W-:Y:S01]  /*87b0*/  IMAD.MOV R2, RZ, RZ, -R0 ;  /* 0x000000ffff027224 */ /* 0x000fe200078e0a00 */
[----:B------:R-:W-:Y:S01]  /*87c0*/  LOP3.LUT R3, R10, R3, RZ, 0xc0, !PT ;  /* 0x000000030a037212 */ /* 0x000fe200078ec0ff */
[----:B------:R-:W-:Y:S02]  /*87d0*/  IMAD R19, R24, R0, R19 ;  /* 0x0000000018137224 */ /* 0x000fe400078e0213 */
[----:B0-----:R-:W-:-:S04]  /*87e0*/  IMAD R0, R2, R25, R13 ;  /* 0x0000001902007224 */ /* 0x001fc800078e020d */
[----:B------:R-:W-:Y:S01]  /*87f0*/  IMAD R2, R0, R14, R3 ;  /* 0x0000000e00027224 */ /* 0x000fe200078e0203 */
[----:B----4-:R-:W-:Y:S01]  /*8800*/  ISETP.NE.AND P0, PT, R4, 0x1, PT ;  /* 0x000000010400780c */ /* 0x010fe20003f05270 */
[----:B------:R-:W-:-:S05]  /*8810*/  IMAD.MOV.U32 R4, RZ, RZ, 0x1 ;  /* 0x00000001ff047424 */ /* 0x000fca00078e00ff */
[----:B------:R-:W-:-:S07]  /*8820*/  PRMT R0, R4, 0x7610, R0 ;  /* 0x0000761004007816 */ /* 0x000fce0000000000 */
[----:B------:R-:W-:-:S04]  /*8830*/  @P0 IMAD R22, R15, R12, R20 ;  /* 0x0000000c0f160224 */ /* 0x000fc800078e0214 */
[----:B------:R-:W-:-:S05]  /*8840*/  IMAD R19, R19, R28, R22 ;  /* 0x0000001c13137224 */ /* 0x000fca00078e0216 */
[----:B------:R-:W-:Y:S02]  /*8850*/  SEL R22, R2, R19, !P0 ;  /* 0x0000001302167207 */ /* 0x000fe40004000000 */
[----:B------:R-:W-:Y:S01]  /*8860*/  SEL R19, R19, R2, !P0 ;  /* 0x0000000213137207 */ /* 0x000fe20004000000 */
[----:B------:R-:W-:-:S07]  /*8870*/  IMAD.MOV.U32 R2, RZ, RZ, R11 ;  /* 0x000000ffff027224 */ /* 0x000fce00078e000b */
.L_x_292:
[----:B------:R-:W-:Y:S02]  /*8880*/  LOP3.LUT P0, RZ, R0, 0xff, RZ, 0xc0, !PT ;  /* 0x000000ff00ff7812 */ /* 0x000fe4000780c0ff */
[----:B------:R-:W-:-:S11]  /*8890*/  LOP3.LUT R163, R163, 0x1, RZ, 0x3c, !PT ;  /* 0x00000001a3a37812 */ /* 0x000fd600078e3cff */
[----:B------:R-:W-:Y:S05]  /*88a0*/  @P0 BRA `(.L_x_295) ;  /* 0xffffff8c00200947 */ /* 0x000fea000383ffff */
[----:B------:R-:W-:Y:S05]  /*88b0*/  EXIT ;  /* 0x000000000000794d */ /* 0x000fea0003800000 */
.L_x_14:
[----:B------:R-:W-:-:S08]  /*88c0*/  ISETP.NE.AND P0, PT, R0, RZ, PT ;  /* 0x000000ff0000720c */ /* 0x000fd00003f05270 */
[----:B0-----:R-:W0:-:S00]  /*88d0*/  USETMAXREG.DEALLOC.CTAPOOL 0x28 ;  /* 0x00000028000079c8 */ /* 0x001e0000080e0500 */
[----:B------:R-:W-:Y:S05]  /*88e0*/  @P0 EXIT ;  /* 0x000000000000094d */ /* 0x000fea0003800000 */
[----:B0-----:R-:W-:Y:S01]  /*88f0*/  LOP3.LUT P0, RZ, R8, 0xff, RZ, 0xc0, !PT ;  /* 0x000000ff08ff7812 */ /* 0x001fe2000780c0ff */
[----:B------:R-:W-:Y:S02]  /*8900*/  IMAD.MOV.U32 R0, RZ, RZ, 0x1 ;  /* 0x00000001ff007424 */ /* 0x000fe400078e00ff */
[----:B------:R-:W-:-:S10]  /*8910*/  IMAD.MOV.U32 R7, RZ, RZ, RZ ;  /* 0x000000ffff077224 */ /* 0x000fd400078e00ff */
[----:B------:R-:W-:Y:S05]  /*8920*/  @!P0 BRA `(.L_x_296) ;  /* 0x0000000c001c8947 */ /* 0x000fea0003800000 */
[----:B------:R-:W-:Y:S01]  /*8930*/  LOP3.LUT P0, RZ, R4, 0x1f, RZ, 0xc0, !PT ;  /* 0x0000001f04ff7812 */ /* 0x000fe2000780c0ff */
[----:B------:R-:W-:Y:S01]  /*8940*/  ULDC UR5, c[0x0][0x658] ;  /* 0x0001960000057ab9 */ /* 0x000fe20000000800 */
[----:B------:R-:W-:Y:S01]  /*8950*/  UMOV UR6, 0xffffffff ;  /* 0xffffffff00067882 */ /* 0x000fe20000000000 */
[----:B------:R-:W-:Y:S01]  /*8960*/  BSSY B0, `(.L_x_296) ;  /* 0x00000c3000007945 */ /* 0x000fe20003800000 */
[----:B------:R-:W-:Y:S01]  /*8970*/  USHF.L.U32 UR6, UR6, UR5, URZ ;  /* 0x0000000506067299 */ /* 0x000fe2000800063f */
[C---:B------:R-:W-:Y:S01]  /*8980*/  ISETP.NE.AND P2, PT, R3.reuse, RZ, PT ;  /* 0x000000ff0300720c */ /* 0x040fe20003f45270 */
[----:B------:R-:W-:Y:S01]  /*8990*/  IMAD.MOV.U32 R8, RZ, RZ, 0x1 ;  /* 0x00000001ff087424 */ /* 0x000fe200078e00ff */
[----:B------:R-:W-:Y:S01]  /*89a0*/  ISETP.NE.OR P0, PT, R3, RZ, !P0 ;  /* 0x000000ff0300720c */ /* 0x000fe20004705670 */
[----:B------:R-:W-:Y:S01]  /*89b0*/  IMAD.MOV.U32 R0, RZ, RZ, 0x1 ;  /* 0x00000001ff007424 */ /* 0x000fe200078e00ff */
[----:B------:R-:W-:Y:S01]  /*89c0*/  LOP3.LUT R6, R16, 0x2, RZ, 0xfc, !PT ;  /* 0x0000000210067812 */ /* 0x000fe200078efcff */
[----:B------:R-:W-:Y:S01]  /*89d0*/  IMAD.MOV.U32 R7, RZ, RZ, RZ ;  /* 0x000000ffff077224 */ /* 0x000fe200078e00ff */
[----:B------:R-:W-:Y:S01]  /*89e0*/  ULDC UR4, c[0x0][0x600] ;  /* 0x0001800000047ab9 */ /* 0x000fe20000000800 */
[----:B------:R-:W-:Y:S01]  /*89f0*/  UMOV UR7, 0x1 ;  /* 0x0000000100077882 */ /* 0x000fe20000000000 */
[----:B------:R-:W-:-:S02]  /*8a00*/  UIADD3 UR19, UR40, 0x1, URZ ;  /* 0x0000000128137890 */ /* 0x000fc4000fffe03f */
[----:B------:R-:W-:Y:S02]  /*8a10*/  UIADD3 UR15, UR4, -0x1, URZ ;  /* 0xffffffff040f7890 */ /* 0x000fe4000fffe03f */
[----:B------:R-:W-:Y:S02]  /*8a20*/  USHF.L.U32 UR17, UR7, UR5, URZ ;  /* 0x0000000507117299 */ /* 0x000fe4000800063f */
[----:B------:R-:W-:Y:S01]  /*8a30*/  ULOP3.LUT UR16, URZ, UR6, URZ, 0x33, !UPT ;  /* 0x000000063f107292 */ /* 0x000fe2000f8e333f */
[----:B------:R-:W-:-:S11]  /*8a40*/  ULDC.64 UR20, c[0x0][0x198] ;  /* 0x0000660000147ab9 */ /* 0x000fd60000000a00 */
.L_x_308:
[----:B------:R-:W-:-:S03]  /*8a50*/  UMOV UR4, 0xffffffff ;  /* 0xffffffff00047882 */ /* 0x000fc60000000000 */
[----:B------:R-:W-:Y:S05]  /*8a60*/  BRA.DIV UR4, `(.L_x_297) ;  /* 0x0000001204dc7947 */ /* 0x000fea000b800000 */
[----:B------:R-:W-:-:S13]  /*8a70*/  ELECT P6, URZ, PT ;  /* 0x00000000003f782f */ /* 0x000fda00038c0000 */
.L_x_328:
[----:B------:R-:W0:Y:S01]  /*8a80*/  LDC R3, c[0x0][0x28c] ;  /* 0x0000a300ff037b82 */ /* 0x000e220000000800 */
[----:B------:R-:W-:Y:S01]  /*8a90*/  BSSY B1, `(.L_x_298) ;  /* 0x0000037000017945 */ /* 0x000fe20003800000 */
[----:B0-----:R-:W-:-:S13]  /*8aa0*/  ISETP.LT.OR P6, PT, R3, 0x1, !P6 ;  /* 0x000000010300780c */ /* 0x001fda00077c1670 */
[----:B------:R-:W-:Y:S05]  /*8ab0*/  @P6 BRA `(.L_x_299) ;  /* 0x0000000000d06947 */ /* 0x000fea0003800000 */
[----:B------:R-:W-:Y:S02]  /*8ac0*/  IMAD.SHL.U32 R22, R22, 0x100, RZ ;  /* 0x0000010016167824 */ /* 0x000fe400078e00ff */
[----:B------:R-:W-:Y:S02]  /*8ad0*/  IMAD.SHL.U32 R19, R19, 0x40, RZ ;  /* 0x0000004013137824 */ /* 0x000fe400078e00ff */
[----:B------:R-:W-:Y:S02]  /*8ae0*/  IMAD.MOV.U32 R12, RZ, RZ, RZ ;  /* 0x000000ffff0c7224 */ /* 0x000fe400078e00ff */
[----:B------:R-:W-:Y:S02]  /*8af0*/  IMAD.U32 R13, RZ, RZ, UR19 ;  /* 0x00000013ff0d7e24 */ /* 0x000fe4000f8e00ff */
[----:B------:R-:W-:Y:S02]  /*8b00*/  IMAD.MOV.U32 R3, RZ, RZ, R0 ;  /* 0x000000ffff037224 */ /* 0x000fe400078e0000 */
[----:B------:R-:W-:-:S07]  /*8b10*/  IMAD.MOV.U32 R4, RZ, RZ, R7 ;  /* 0x000000ffff047224 */ /* 0x000fce00078e0007 */
.L_x_303:
[----:B------:R-:W0:Y:S01]  /*8b20*/  S2R R10, SR_CgaCtaId ;  /* 0x00000000000a7919 */ /* 0x000e220000008800 */
[----:B------:R-:W-:Y:S01]  /*8b30*/  MOV R5, 0x400 ;  /* 0x0000040000057802 */ /* 0x000fe20000000f00 */
[----:B------:R-:W1:Y:S03]  /*8b40*/  @!P2 LDC R9, c[0x0][0x500] ;  /* 0x00014000ff09ab82 */ /* 0x000e660000000800 */
[----:B0-----:R-:W-:Y:S02]  /*8b50*/  LEA R11, R10, R5, 0x18 ;  /* 0x000000050a0b7211 */ /* 0x001fe400078ec0ff */
[----:B------:R-:W-:-:S03]  /*8b60*/  SHF.L.U32 R5, R3, 0x1f, RZ ;  /* 0x0000001f03057819 */ /* 0x000fc600000006ff */
[----:B------:R-:W-:-:S04]  /*8b70*/  IMAD R10, R4, 0x8, R11 ;  /* 0x00000008040a7824 */ /* 0x000fc800078e020b */
[----:B------:R-:W0:Y:S02]  /*8b80*/  SYNCS.PHASECHK.TRANS64.TRYWAIT P1, [R10+URZ+0x58], R5 ;  /* 0x000058050a0075a7 */ /* 0x000e24000802017f */
[----:B01----:R-:W-:Y:S05]  /*8b90*/  @!P1 BRA `(.L_x_300) ;  /* 0x0000001000b09947 */ /* 0x003fea0003800000 */
.L_x_329:
[----:B0-----:R-:W-:Y:S01]  /*8ba0*/  PRMT R5, R6, 0x9910, RZ ;  /* 0x0000991006057816 */ /* 0x001fe200000000ff */
[----:B------:R0:W-:Y:S03]  /*8bb0*/  @!P2 SYNCS.ARRIVE.TRANS64 RZ, [R10+URZ], R9 ;  /* 0x000000090affa9a7 */ /* 0x0001e6000800003f */
[----:B------:R-:W-:-:S13]  /*8bc0*/  ISETP.NE.AND P1, PT, R5, 0x2, PT ;  /* 0x000000020500780c */ /* 0x000fda0003f25270 */
[----:B0-----:R-:W-:Y:S05]  /*8bd0*/  @P1 BRA `(.L_x_301) ;  /* 0x0000000000041947 */ /* 0x001fea0003800000 */
[----:B------:R-:W-:Y:S01]  /*8be0*/  BPT.TRAP 0x1 ;  /* 0x000000040000795c */ /* 0x000fe20000300000 */
.L_x_301:
[----:B------:R-:W-:Y:S05]  /*8bf0*/  @P0 BRA `(.L_x_302) ;  /* 0x0000000000040947 */ /* 0x000fea0003800000 */
[----:B------:R-:W-:Y:S01]  /*8c00*/  BPT.TRAP 0x1 ;  /* 0x000000040000795c */ /* 0x000fe20000300000 */
.L_x_302:
[--C-:B------:R-:W-:Y:S01]  /*8c10*/  IMAD R5, R4, 0x1000, R11.reuse ;  /* 0x0000100004057824 */ /* 0x100fe200078e020b */
[----:B------:R-:W-:Y:S01]  /*8c20*/  R2UR UR9, R10 ;  /* 0x000000000a0972ca */ /* 0x000fe200000e0000 */
[C---:B------:R-:W-:Y:S01]  /*8c30*/  IMAD R11, R4.reuse, 0x4000, R11 ;  /* 0x00004000040b7824 */ /* 0x040fe200078e020b */
[----:B------:R-:W-:Y:S01]  /*8c40*/  UIADD3 UR4, UP0, UR20, 0xf0, URZ ;  /* 0x000000f014047890 */ /* 0x000fe2000ff1e03f */
[----:B------:R-:W-:Y:S01]  /*8c50*/  VIADD R13, R13, 0xffffffff ;  /* 0xffffffff0d0d7836 */ /* 0x000fe20000000000 */
[----:B------:R-:W-:Y:S01]  /*8c60*/  R2UR UR5, R5 ;  /* 0x00000000050572ca */ /* 0x000fe200000e0000 */
[----:B------:R-:W-:Y:S01]  /*8c70*/  UIADD3 UR22, UP1, UR20, 0x1f0, URZ ;  /* 0x000001f014167890 */ /* 0x000fe2000ff3e03f */
[----:B------:R-:W-:Y:S01]  /*8c80*/  R2UR UR8, R11 ;  /* 0x000000000b0872ca */ /* 0x000fe200000e0000 */
[----:B------:R-:W-:Y:S01]  /*8c90*/  VIADD R4, R4, 0x1 ;  /* 0x0000000104047836 */ /* 0x000fe20000000000 */
[----:B------:R-:W-:Y:S01]  /*8ca0*/  R2UR UR11, R19 ;  /* 0x00000000130b72ca */ /* 0x000fe200000e0000 */
[----:B------:R-:W-:Y:S01]  /*8cb0*/  UIADD3.X UR23, URZ, UR21, URZ, UP1, !UPT ;  /* 0x000000153f177290 */ /* 0x000fe20008ffe43f */
[----:B------:R-:W-:Y:S01]  /*8cc0*/  R2UR UR10, R12 ;  /* 0x000000000c0a72ca */ /* 0x000fe200000e0000 */
[----:B------:R-:W-:Y:S01]  /*8cd0*/  UMOV UR6, 0x0 ;  /* 0x0000000000067882 */ /* 0x000fe20000000000 */
[----:B------:R-:W-:Y:S01]  /*8ce0*/  R2UR UR12, R2 ;  /* 0x00000000020c72ca */ /* 0x000fe200000e0000 */
[----:B------:R-:W-:Y:S01]  /*8cf0*/  UMOV UR7, 0x10000000 ;  /* 0x1000000000077882 */ /* 0x000fe20000000000 */
[----:B------:R-:W-:Y:S01]  /*8d00*/  R2UR UR18, R22 ;  /* 0x00000000161272ca */ /* 0x000fe200000e0000 */
[----:B------:R-:W-:Y:S01]  /*8d10*/  VIADD R12, R12, 0x40 ;  /* 0x000000400c0c7836 */ /* 0x000fe20000000000 */
[----:B------:R-:W-:Y:S01]  /*8d20*/  ISETP.GT.AND P3, PT, R13, 0x1, PT ;  /* 0x000000010d00780c */ /* 0x000fe20003f64270 */
[----:B------:R-:W-:Y:S01]  /*8d30*/  UIADD3 UR13, UR5, 0x180, URZ ;  /* 0x00000180050d7890 */ /* 0x000fe2000fffe03f */
[----:B------:R-:W-:Y:S01]  /*8d40*/  ISETP.NE.AND P1, PT, R4, 0xb, PT ;  /* 0x0000000b0400780c */ /* 0x000fe20003f25270 */
[----:B------:R-:W-:-:S02]  /*8d50*/  UIADD3.X UR5, URZ, UR21, URZ, UP0, !UPT ;  /* 0x000000153f057290 */ /* 0x000fc400087fe43f */
[----:B------:R-:W-:Y:S01]  /*8d60*/  UIADD3 UR14, UR8, 0xb180, URZ ;  /* 0x0000b180080e7890 */ /* 0x000fe2000fffe03f */
[----:B------:R-:W-:Y:S02]  /*8d70*/  SEL R10, RZ, 0x1, P1 ;  /* 0x00000001ff0a7807 */ /* 0x000fe40000800000 */
[----:B------:R-:W-:Y:S01]  /*8d80*/  UMOV UR8, UR13 ;  /* 0x0000000d00087c82 */ /* 0x000fe20008000000 */
[----:B------:R-:W-:Y:S02]  /*8d90*/  SEL R4, R4, RZ, P1 ;  /* 0x000000ff04047207 */ /* 0x000fe40000800000 */
[----:B------:R-:W-:Y:S01]  /*8da0*/  LOP3.LUT R3, R3, R10, RZ, 0x3c, !PT ;  /* 0x0000000a03037212 */ /* 0x000fe200078e3cff */
[----:B------:R0:W-:Y:S02]  /*8db0*/  UTMALDG.3D [UR8], [UR4], desc[UR6] ;  /* 0x00000608040075b4 */ /* 0x0001e40008011000 */
[----:B0-----:R-:W-:Y:S01]  /*8dc0*/  UMOV UR8, UR14 ;  /* 0x0000000e00087c82 */ /* 0x001fe20008000000 */
[----:B------:R-:W-:-:S02]  /*8dd0*/  UMOV UR11, UR18 ;  /* 0x00000012000b7c82 */ /* 0x000fc40008000000 */
[----:B------:R0:W-:Y:S02]  /*8de0*/  UTMALDG.3D [UR8], [UR22], desc[UR6] ;  /* 0x00000608160075b4 */ /* 0x0001e40008011000 */
[----:B0-----:R-:W-:Y:S05]  /*8df0*/  @P3 BRA `(.L_x_303) ;  /* 0xfffffffc00483947 */ /* 0x001fea000383ffff */
.L_x_299:
[----:B------:R-:W-:Y:S05]  /*8e00*/  BSYNC B1 ;  /* 0x0000000000017941 */ /* 0x000fea0003800000 */
.L_x_298:
[----:B------:R-:W2:Y:S01]  /*8e10*/  LDL.64 R10, [R1] ;  /* 0x00000000010a7983 */ /* 0x000ea20000100a00 */
[----:B------:R-:W-:Y:S01]  /*8e20*/  LOP3.LUT P4, RZ, R8, 0xff, RZ, 0xc0, !PT ;  /* 0x000000ff08ff7812 */ /* 0x000fe2000788c0ff */
[----:B------:R-:W-:Y:S01]  /*8e30*/  VIADD R4, R7, UR40 ;  /* 0x0000002807047c36 */ /* 0x000fe20008000000 */
[----:B------:R-:W-:Y:S01]  /*8e40*/  ULDC.64 UR4, c[0x0][0x650] ;  /* 0x0001940000047ab9 */ /* 0x000fe20000000a00 */
[----:B------:R-:W-:Y:S01]  /*8e50*/  IMAD.U32 R7, RZ, RZ, UR40 ;  /* 0x00000028ff077e24 */ /* 0x000fe2000f8e00ff */
[----:B------:R-:W-:Y:S01]  /*8e60*/  UISETP.GE.U32.AND UP0, UPT, UR40, 0xb, UPT ;  /* 0x0000000b2800788c */ /* 0x000fe2000bf06070 */
[----:B------:R-:W-:Y:S01]  /*8e70*/  BSSY B1, `(.L_x_304) ;  /* 0x000006f000017945 */ /* 0x000fe20003800000 */
[----:B------:R-:W-:Y:S01]  /*8e80*/  ISETP.GT.U32.AND P1, PT, R4, 0xa, PT ;  /* 0x0000000a0400780c */ /* 0x000fe20003f24070 */
[----:B------:R-:W-:Y:S01]  /*8e90*/  IMAD.MOV.U32 R19, RZ, RZ, -0x1 ;  /* 0xffffffffff137424 */ /* 0x000fe200078e00ff */
[----:B------:R-:W-:Y:S01]  /*8ea0*/  PRMT R8, RZ, 0x7610, R8 ;  /* 0x00007610ff087816 */ /* 0x000fe20000000008 */
[----:B------:R-:W-:Y:S01]  /*8eb0*/  IMAD.MOV.U32 R22, RZ, RZ, -0x1 ;  /* 0xffffffffff167424 */ /* 0x000fe200078e00ff */
[----:B------:R-:W-:-:S02]  /*8ec0*/  ISETP.LT.U32.AND P1, PT, R7, 0xb, P1 ;  /* 0x0000000b0700780c */ /* 0x000fc40000f21070 */
[----:B------:R-:W-:Y:S01]  /*8ed0*/  PLOP3.LUT P3, PT, PT, PT, UP0, 0x80, 0x0 ;  /* 0x000000000000781c */ /* 0x000fe20003f6f008 */
[----:B------:R-:W0:Y:S01]  /*8ee0*/  @P4 S2R R3, SR_CgaCtaId ;  /* 0x0000000000034919 */ /* 0x000e220000008800 */
[----:B------:R-:W-:-:S04]  /*8ef0*/  @P4 MOV R2, 0x400 ;  /* 0x0000040000024802 */ /* 0x000fc80000000f00 */
[----:B0-----:R-:W-:Y:S01]  /*8f00*/  @P4 LEA R5, R3, R2, 0x18 ;  /* 0x0000000203054211 */ /* 0x001fe200078ec0ff */
[----:B------:R-:W-:-:S03]  /*8f10*/  IMAD.WIDE.U32 R2, R4, -0x45d1745d, RZ ;  /* 0xba2e8ba304027825 */ /* 0x000fc600078e00ff */
[----:B------:R0:W-:Y:S01]  /*8f20*/  @P4 SYNCS.ARRIVE.TRANS64.A1T0 RZ, [R5+URZ+0xe8], RZ ;  /* 0x0000e8ff05ff49a7 */ /* 0x0001e2000810003f */
[----:B------:R-:W-:Y:S01]  /*8f30*/  IMAD.MOV.U32 R2, RZ, RZ, -0x1 ;  /* 0xffffffffff027424 */ /* 0x000fe200078e00ff */
[----:B0-----:R-:W-:Y:S02]  /*8f40*/  SHF.R.U32.HI R5, RZ, 0x3, R3 ;  /* 0x00000003ff057819 */ /* 0x001fe40000011603 */
[----:B------:R-:W-:-:S03]  /*8f50*/  SEL R3, RZ, 0x1, !P1 ;  /* 0x00000001ff037807 */ /* 0x000fc60004800000 */
[----:B------:R-:W-:Y:S01]  /*8f60*/  IMAD R7, R5, -0xb, R4 ;  /* 0xfffffff505077824 */ /* 0x000fe200078e0204 */
[----:B------:R-:W-:Y:S02]  /*8f70*/  LOP3.LUT R0, R0, R3, RZ, 0x3c, !PT ;  /* 0x0000000300007212 */ /* 0x000fe400078e3cff */
[----:B------:R-:W-:Y:S02]  /*8f80*/  PRMT R3, RZ, 0x7610, R3 ;  /* 0x00007610ff037816 */ /* 0x000fe40000000003 */
[----:B------:R-:W-:Y:S02]  /*8f90*/  @P3 LOP3.LUT R0, R0, 0x1, R5, 0x78, !PT ;  /* 0x0000000100003812 */ /* 0x000fe400078e7805 */
[----:B--2---:R-:W-:-:S04]  /*8fa0*/  IADD3 R18, P4, R18, R10, RZ ;  /* 0x0000000a12127210 */ /* 0x004fc80007f9e0ff */
[----:B------:R-:W-:Y:S01]  /*8fb0*/  ISETP.GE.U32.AND P1, PT, R18, UR4, PT ;  /* 0x0000000412007c0c */ /* 0x000fe2000bf26070 */
[----:B------:R-:W-:-:S05]  /*8fc0*/  IMAD.X R17, R17, 0x1, R23, P4 ;  /* 0x0000000111117824 */ /* 0x000fca00020e0617 */
[----:B------:R-:W-:-:S13]  /*8fd0*/  ISETP.GE.U32.AND.EX P1, PT, R17, UR5, PT, P1 ;  /* 0x0000000511007c0c */ /* 0x000fda000bf26110 */
[----:B------:R-:W-:Y:S05]  /*8fe0*/  @P1 BRA `(.L_x_305) ;  /* 0x00000004005c1947 */ /* 0x000fea0003800000 */
[----:B------:R-:W0:Y:S01]  /*8ff0*/  S2R R11, SR_CTAID.X ;  /* 0x00000000000b7919 */ /* 0x000e220000002500 */
[----:B------:R-:W-:Y:S01]  /*9000*/  ULDC.64 UR4, c[0x0][0x628] ;  /* 0x00018a0000047ab9 */ /* 0x000fe20000000a00 */
[----:B------:R-:W1:Y:S01]  /*9010*/  LDC R12, c[0x0][0x144] ;  /* 0x00005100ff0c7b82 */ /* 0x000e620000000800 */
[----:B------:R-:W-:Y:S01]  /*9020*/  ISETP.NE.U32.AND P1, PT, RZ, UR4, PT ;  /* 0x00000004ff007c0c */ /* 0x000fe2000bf25070 */
[----:B------:R-:W2:Y:S01]  /*9030*/  S2R R9, SR_CTAID.Y ;  /* 0x0000000000097919 */ /* 0x000ea20000002600 */
[----:B------:R-:W-:Y:S01]  /*9040*/  ULDC UR6, c[0x0][0x150] ;  /* 0x0000540000067ab9 */ /* 0x000fe20000000800 */
[----:B------:R-:W-:Y:S01]  /*9050*/  ULDC UR7, c[0x0][0x630] ;  /* 0x00018c0000077ab9 */ /* 0x000fe20000000800 */
[----:B------:R-:W-:Y:S01]  /*9060*/  ISETP.NE.AND.EX P1, PT, RZ, UR5, PT, P1 ;  /* 0x00000005ff007c0c */ /* 0x000fe2000bf25310 */
[----:B------:R-:W-:Y:S01]  /*9070*/  IMAD.MOV.U32 R2, RZ, RZ, R18 ;  /* 0x000000ffff027224 */ /* 0x000fe200078e0012 */
[----:B0-----:R-:W-:-:S05]  /*9080*/  I2FP.F32.U32 R3, R11 ;  /* 0x0000000b00037245 */ /* 0x001fca0000201000 */
[----:B------:R-:W-:Y:S01]  /*9090*/  FMUL R14, R3, UR6 ;  /* 0x00000006030e7c20 */ /* 0x000fe20008400000 */
[----:B------:R-:W-:-:S05]  /*90a0*/  IMAD.MOV.U32 R3, RZ, RZ, R17 ;  /* 0x000000ffff037224 */ /* 0x000fca00078e0011 */
[----:B--2---:R-:W-:Y:S05]  /*90b0*/  @!P1 BRA `(.L_x_306) ;  /* 0x0000000000289947 */ /* 0x004fea0003800000 */
[----:B------:R-:W-:Y:S02]  /*90c0*/  ULDC UR6, c[0x0][0x634] ;  /* 0x00018d0000067ab9 */ /* 0x000fe40000000800 */
[----:B------:R-:W-:-:S05]  /*90d0*/  IADD3 R3, P1, R18, UR6, RZ ;  /* 0x0000000612037c10 */ /* 0x000fca000ff3e0ff */
[----:B------:R-:W-:-:S04]  /*90e0*/  IMAD.X R13, RZ, RZ, R17, P1 ;  /* 0x000000ffff0d7224 */ /* 0x000fc800008e0611 */
[----:B------:R-:W-:-:S04]  /*90f0*/  IMAD.WIDE.U32 R4, R13, UR4, RZ ;  /* 0x000000040d047c25 */ /* 0x000fc8000f8e00ff */
[----:B------:R-:W-:-:S04]  /*9100*/  IMAD.WIDE.U32 R4, P1, R3, UR5, R4 ;  /* 0x0000000503047c25 */ /* 0x000fc8000f820004 */
[----:B------:R-:W-:-:S04]  /*9110*/  IMAD.WIDE.U32 R2, R3, UR4, RZ ;  /* 0x0000000403027c25 */ /* 0x000fc8000f8e00ff */
[----:B------:R-:W-:Y:S01]  /*9120*/  IMAD.MOV.U32 R2, RZ, RZ, R5 ;  /* 0x000000ffff027224 */ /* 0x000fe200078e0005 */
[----:B------:R-:W-:Y:S01]  /*9130*/  IADD3 RZ, P3, R3, R4, RZ ;  /* 0x0000000403ff7210 */ /* 0x000fe20007f7e0ff */
[----:B------:R-:W-:-:S04]  /*9140*/  IMAD.X R3, RZ, RZ, RZ, P1 ;  /* 0x000000ffff037224 */ /* 0x000fc800008e06ff */
[----:B------:R-:W-:-:S08]  /*9150*/  IMAD.WIDE.U32.X R2, R13, UR5, R2, P3 ;  /* 0x000000050d027c25 */ /* 0x000fd000098e0402 */
.L_x_306:
[--C-:B------:R-:W-:Y:S01]  /*9160*/  SHF.R.U64 R10, R2, UR7, R3.reuse ;  /* 0x00000007020a7c19 */ /* 0x100fe20008001203 */
[----:B------:R-:W0:Y:S01]  /*9170*/  F2I.U32.TRUNC.NTZ R14, R14 ;  /* 0x0000000e000e7305 */ /* 0x000e22000020f000 */
[----:B------:R-:W-:Y:S01]  /*9180*/  SHF.R.U32.HI R2, RZ, UR7, R3 ;  /* 0x00000007ff027c19 */ /* 0x000fe20008011603 */
[----:B------:R-:W-:Y:S01]  /*9190*/  ULDC.64 UR4, c[0x0][0x620] ;  /* 0x0001880000047ab9 */ /* 0x000fe20000000a00 */
[----:B------:R-:W-:Y:S01]  /*91a0*/  IADD3 R5, P1, RZ, -R10, RZ ;  /* 0x8000000aff057210 */ /* 0x000fe20007f3e0ff */
[----:B------:R-:W-:Y:S01]  /*91b0*/  IMAD.MOV.U32 R3, RZ, RZ, R17 ;  /* 0x000000ffff037224 */ /* 0x000fe200078e0011 */
[----:B------:R-:W-:-:S03]  /*91c0*/  ULDC.64 UR6, c[0x0][0x640] ;  /* 0x0001900000067ab9 */ /* 0x000fc60000000a00 */
[----:B------:R-:W-:Y:S01]  /*91d0*/  IMAD.X R2, RZ, RZ, ~R2, P1 ;  /* 0x000000ffff027224 */ /* 0x000fe200008e0e02 */
[----:B------:R-:W-:-:S03]  /*91e0*/  ISETP.NE.U32.AND P1, PT, RZ, UR6, PT ;  /* 0x00000006ff007c0c */ /* 0x000fc6000bf25070 */
[----:B------:R-:W-:Y:S01]  /*91f0*/  IMAD R4, R2, UR4, RZ ;  /* 0x0000000402047c24 */ /* 0x000fe2000f8e02ff */
[----:B------:R-:W-:Y:S01]  /*9200*/  ISETP.NE.AND.EX P1, PT, RZ, UR7, PT, P1 ;  /* 0x00000007ff007c0c */ /* 0x000fe2000bf25310 */
[----:B------:R-:W-:-:S04]  /*9210*/  IMAD.MOV.U32 R2, RZ, RZ, R18 ;  /* 0x000000ffff027224 */ /* 0x000fc800078e0012 */
[----:B------:R-:W-:Y:S01]  /*9220*/  IMAD.WIDE.U32 R2, R5, UR4, R2 ;  /* 0x0000000405027c25 */ /* 0x000fe2000f8e0002 */
[----:B------:R-:W-:-:S03]  /*9230*/  ULDC UR4, c[0x0][0x618] ;  /* 0x0001860000047ab9 */ /* 0x000fc60000000800 */
[----:B------:R-:W-:Y:S01]  /*9240*/  IMAD R5, R5, UR5, R4 ;  /* 0x0000000505057c24 */ /* 0x000fe2000f8e0204 */
[----:B------:R-:W-:Y:S01]  /*9250*/  ULDC UR5, c[0x0][0x154] ;  /* 0x0000550000057ab9 */ /* 0x000fe20000000800 */
[----:B0-----:R-:W-:Y:S02]  /*9260*/  IMAD.MOV R4, RZ, RZ, -R14 ;  /* 0x000000ffff047224 */ /* 0x001fe400078e0a0e */
[----:B------:R-:W0:Y:S01]  /*9270*/  LDC R14, c[0x0][0x148] ;  /* 0x00005200ff0e7b82 */ /* 0x000e220000000800 */
[----:B------:R-:W-:Y:S02]  /*9280*/  IMAD.IADD R3, R3, 0x1, R5 ;  /* 0x0000000103037824 */ /* 0x000fe400078e0205 */
[----:B-1----:R-:W-:Y:S01]  /*9290*/  IMAD R11, R12, R4, R11 ;  /* 0x000000040c0b7224 */ /* 0x002fe200078e020b */
[----:B------:R-:W-:Y:S02]  /*92a0*/  I2FP.F32.U32 R4, R9 ;  /* 0x0000000900047245 */ /* 0x000fe40000201000 */
[----:B------:R-:W-:-:S02]  /*92b0*/  SHF.R.U64 R12, R2, UR4, R3 ;  /* 0x00000004020c7c19 */ /* 0x000fc40008001203 */
[----:B------:R-:W-:Y:S01]  /*92c0*/  SHF.R.U32.HI R3, RZ, UR4, R3 ;  /* 0x00000004ff037c19 */ /* 0x000fe20008011603 */
[----:B------:R-:W-:Y:S01]  /*92d0*/  FMUL R4, R4, UR5 ;  /* 0x0000000504047c20 */ /* 0x000fe20008400000 */
[----:B------:R-:W-:Y:S02]  /*92e0*/  ULDC UR4, c[0x0][0x608] ;  /* 0x0001820000047ab9 */ /* 0x000fe40000000800 */
[--C-:B------:R-:W-:Y:S01]  /*92f0*/  SHF.R.U64 R15, R12, UR4, R3.reuse ;  /* 0x000000040c0f7c19 */ /* 0x100fe20008001203 */
[----:B------:R1:W2:Y:S01]  /*9300*/  F2I.U32.TRUNC.NTZ R20, R4 ;  /* 0x0000000400147305 */ /* 0x0002a2000020f000 */
[----:B------:R-:W-:Y:S01]  /*9310*/  SHF.R.U32.HI R2, RZ, UR4, R3 ;  /* 0x00000004ff027c19 */ /* 0x000fe20008011603 */
[----:B------:R-:W-:-:S03]  /*9320*/  ULDC UR4, c[0x0][0x658] ;  /* 0x0001960000047ab9 */ /* 0x000fc60000000800 */
[--C-:B------:R-:W-:Y:S02]  /*9330*/  SHF.R.U64 R13, R15, UR4, R2.reuse ;  /* 0x000000040f0d7c19 */ /* 0x100fe40008001202 */
[----:B------:R-:W-:-:S03]  /*9340*/  SHF.R.U32.HI R19, RZ, UR4, R2 ;  /* 0x00000004ff137c19 */ /* 0x000fc60008011602 */
[----:B------:R-:W-:Y:S02]  /*9350*/  IMAD.MOV.U32 R2, RZ, RZ, R13 ;  /* 0x000000ffff027224 */ /* 0x000fe400078e000d */
[----:B------:R-:W-:Y:S01]  /*9360*/  IMAD.MOV.U32 R3, RZ, RZ, R19 ;  /* 0x000000ffff037224 */ /* 0x000fe200078e0013 */
[----:B-1----:R-:W-:Y:S06]  /*9370*/  @!P1 BRA `(.L_x_307) ;  /* 0x0000000000289947 */ /* 0x002fec0003800000 */
        /* <DEDUP_REMOVED lines=10> */
.L_x_307:
[----:B------:R-:W1:Y:S01]  /*9420*/  LDC R4, c[0x0][0x65c] ;  /* 0x00019700ff047b82 */ /* 0x000e620000000800 */
[----:B------:R-:W-:Y:S01]  /*9430*/  ULDC UR4, c[0x0][0x648] ;  /* 0x0001920000047ab9 */ /* 0x000fe20000000800 */
[----:B------:R-:W-:Y:S01]  /*9440*/  LOP3.LUT R15, R15, UR16, RZ, 0xc0, !PT ;  /* 0x000000100f0f7c12 */ /* 0x000fe2000f8ec0ff */
[----:B--2---:R-:W-:Y:S01]  /*9450*/  IMAD.MOV R20, RZ, RZ, -R20 ;  /* 0x000000ffff147224 */ /* 0x004fe200078e0a14 */
[----:B------:R-:W-:Y:S01]  /*9460*/  SHF.R.U64 R2, R2, UR4, R3 ;  /* 0x0000000402027c19 */ /* 0x000fe20008001203 */
[----:B------:R-:W-:Y:S01]  /*9470*/  ULDC UR4, c[0x0][0x638] ;  /* 0x00018e0000047ab9 */ /* 0x000fe20000000800 */
[----:B------:R-:W-:Y:S01]  /*9480*/  LOP3.LUT R12, R12, UR15, RZ, 0xc0, !PT ;  /* 0x0000000f0c0c7c12 */ /* 0x000fe2000f8ec0ff */
[----:B------:R-:W-:Y:S01]  /*9490*/  ULDC UR5, c[0x0][0x610] ;  /* 0x0001840000057ab9 */ /* 0x000fe20000000800 */
[----:B------:R-:W-:Y:S01]  /*94a0*/  IMAD.MOV.U32 R3, RZ, RZ, 0x1 ;  /* 0x00000001ff037424 */ /* 0x000fe200078e00ff */
[----:B-1----:R-:W-:Y:S01]  /*94b0*/  ISETP.NE.AND P1, PT, R4, 0x1, PT ;  /* 0x000000010400780c */ /* 0x002fe20003f25270 */
[----:B------:R-:W-:-:S02]  /*94c0*/  IMAD.MOV R4, RZ, RZ, -R2 ;  /* 0x000000ffff047224 */ /* 0x000fc400078e0a02 */
[----:B------:R-:W-:Y:S02]  /*94d0*/  IMAD R2, R2, UR17, R15 ;  /* 0x0000001102027c24 */ /* 0x000fe4000f8e020f */
[----:B------:R-:W-:Y:S01]  /*94e0*/  IMAD R13, R4, UR4, R13 ;  /* 0x00000004040d7c24 */ /* 0x000fe2000f8e020d */
[----:B------:R-:W-:-:S07]  /*94f0*/  ULDC UR4, c[0x0][0x600] ;  /* 0x0001800000047ab9 */ /* 0x000fce0000000800 */
[----:B0-----:R-:W-:-:S04]  /*9500*/  @P1 IMAD R11, R14, R20, R9 ;  /* 0x000000140e0b1224 */ /* 0x001fc800078e0209 */
[----:B------:R-:W-:Y:S02]  /*9510*/  IMAD R11, R2, UR5, R11 ;  /* 0x00000005020b7c24 */ /* 0x000fe4000f8e020b */
[----:B------:R-:W-:-:S05]  /*9520*/  IMAD R2, R13, UR4, R12 ;  /* 0x000000040d027c24 */ /* 0x000fca000f8e020c */
[----:B------:R-:W-:Y:S02]  /*9530*/  SEL R22, R2, R11, !P1 ;  /* 0x0000000b02167207 */ /* 0x000fe40004800000 */
[----:B------:R-:W-:Y:S01]  /*9540*/  SEL R19, R11, R2, !P1 ;  /* 0x000000020b137207 */ /* 0x000fe20004800000 */
[----:B------:R-:W-:-:S07]  /*9550*/  IMAD.MOV.U32 R2, RZ, RZ, R10 ;  /* 0x000000ffff027224 */ /* 0x000fce00078e000a */
.L_x_305:
[----:B------:R-:W-:Y:S05]  /*9560*/  BSYNC B1 ;  /* 0x0000000000017941 */ /* 0x000fea0003800000 */
.L_x_304:
[----:B------:R-:W-:-:S13]  /*9570*/  LOP3.LUT P1, RZ, R3, 0xff, RZ, 0xc0, !PT ;  /* 0x000000ff03ff7812 */ /* 0x000fda000782c0ff */
[----:B------:R-:W-:Y:S05]  /*9580*/  @P1 BRA `(.L_x_308) ;  /* 0xfffffff400301947 */ /* 0x000fea000383ffff */
[----:B------:R-:W-:Y:S05]  /*9590*/  BSYNC B0 ;  /* 0x0000000000007941 */ /* 0x000fea0003800000 */
.L_x_296:
[----:B------:R-:W-:-:S03]  /*95a0*/  UMOV UR4, 0xffffffff ;  /* 0xffffffff00047882 */ /* 0x000fc60000000000 */
[----:B------:R-:W-:Y:S05]  /*95b0*/  BRA.DIV UR4, `(.L_x_309) ;  /* 0x0000000a043c7947 */ /* 0x000fea000b800000 */
[----:B------:R-:W-:-:S13]  /*95c0*/  ELECT P6, URZ, PT ;  /* 0x00000000003f782f */ /* 0x000fda00038c0000 */
.L_x_332:
[----:B------:R-:W-:Y:S04]  /*95d0*/  BSSY B0, `(.L_x_310) ;  /* 0x000006a000007945 */ /* 0x000fe80003800000 */
[----:B------:R-:W-:Y:S05]  /*95e0*/  @!P6 BRA `(.L_x_311) ;  /* 0x0000000400a0e947 */ /* 0x000fea0003800000 */
[----:B------:R-:W-:-:S04]  /*95f0*/  LOP3.LUT R16, R16, 0x2, RZ, 0xfc, !PT ;  /* 0x0000000210107812 */ /* 0x000fc800078efcff */
[----:B------:R-:W-:-:S13]  /*9600*/  ISETP.NE.AND P0, PT, R16, 0x3, PT ;  /* 0x000000031000780c */ /* 0x000fda0003f05270 */
[----:B------:R-:W-:Y:S05]  /*9610*/  @!P0 BRA `(.L_x_312) ;  /* 0x0000000000048947 */ /* 0x000fea0003800000 */
[----:B------:R-:W-:Y:S01]  /*9620*/  BPT.TRAP 0x1 ;  /* 0x000000040000795c */ /* 0x000fe20000300000 */
.L_x_312:
[----:B------:R-:W0:Y:S01]  /*9630*/  S2R R3, SR_CgaCtaId ;  /* 0x0000000000037919 */ /* 0x000e220000008800 */
[----:B------:R-:W-:Y:S02]  /*9640*/  MOV R2, 0x400 ;  /* 0x0000040000027802 */ /* 0x000fe40000000f00 */
[----:B------:R-:W-:Y:S02]  /*9650*/  SHF.L.U32 R4, R0, 0x1f, RZ ;  /* 0x0000001f00047819 */ /* 0x000fe400000006ff */
[----:B0-----:R-:W-:-:S05]  /*9660*/  LEA R2, R3, R2, 0x18 ;  /* 0x0000000203027211 */ /* 0x001fca00078ec0ff */
[----:B------:R-:W-:-:S04]  /*9670*/  VIADD R2, R2, 0x58 ;  /* 0x0000005802027836 */ /* 0x000fc80000000000 */
[C---:B------:R-:W-:Y:S02]  /*9680*/  IMAD R9, R7.reuse, 0x8, R2 ;  /* 0x0000000807097824 */ /* 0x040fe400078e0202 */
[----:B------:R-:W-:Y:S02]  /*9690*/  VIADD R7, R7, 0x1 ;  /* 0x0000000107077836 */ /* 0x000fe40000000000 */
[----:B------:R-:W0:Y:S03]  /*96a0*/  SYNCS.PHASECHK.TRANS64.TRYWAIT P0, [R9+URZ], R4 ;  /* 0x00000004090075a7 */ /* 0x000e26000800017f */
[----:B------:R-:W-:-:S04]  /*96b0*/  ISETP.NE.AND P1, PT, R7, 0xb, PT ;  /* 0x0000000b0700780c */ /* 0x000fc80003f25270 */
[----:B------:R-:W-:Y:S02]  /*96c0*/  SEL R3, RZ, 0x1, P1 ;  /* 0x00000001ff037807 */ /* 0x000fe40000800000 */
[----:B------:R-:W-:Y:S02]  /*96d0*/  SEL R7, R7, RZ, P1 ;  /* 0x000000ff07077207 */ /* 0x000fe40000800000 */
[----:B------:R-:W-:-:S03]  /*96e0*/  LOP3.LUT R6, R0, R3, RZ, 0x3c, !PT ;  /* 0x0000000300067212 */ /* 0x000fc600078e3cff */
[----:B------:R-:W-:Y:S01]  /*96f0*/  IMAD R8, R7, 0x8, R2 ;  /* 0x0000000807087824 */ /* 0x000fe200078e0202 */
[----:B------:R-:W-:Y:S01]  /*9700*/  SHF.L.U32 R5, R6, 0x1f, RZ ;  /* 0x0000001f06057819 */ /* 0x000fe200000006ff */
[----:B0-----:R-:W-:Y:S06]  /*9710*/  @!P0 BRA `(.L_x_313) ;  /* 0x0000000800048947 */ /* 0x001fec0003800000 */
.L_x_333:
[----:B------:R-:W1:Y:S01]  /*9720*/  SYNCS.PHASECHK.TRANS64.TRYWAIT P0, [R8+URZ], R5 ;  /* 0x00000005080075a7 */ /* 0x000e62000800017f */
[----:B------:R-:W-:-:S05]  /*9730*/  VIADD R0, R7, 0x1 ;  /* 0x0000000107007836 */ /* 0x000fca0000000000 */
[----:B------:R-:W-:-:S04]  /*9740*/  ISETP.NE.AND P1, PT, R0, 0xb, PT ;  /* 0x0000000b0000780c */ /* 0x000fc80003f25270 */
[----:B------:R-:W-:Y:S02]  /*9750*/  SEL R3, RZ, 0x1, P1 ;  /* 0x00000001ff037807 */ /* 0x000fe40000800000 */
[----:B------:R-:W-:Y:S02]  /*9760*/  SEL R7, R0, RZ, P1 ;  /* 0x000000ff00077207 */ /* 0x000fe40000800000 */
[----:B------:R-:W-:-:S03]  /*9770*/  LOP3.LUT R6, R6, R3, RZ, 0x3c, !PT ;  /* 0x0000000306067212 */ /* 0x000fc600078e3cff */
[----:B0-----:R-:W-:Y:S01]  /*9780*/  IMAD R9, R7, 0x8, R2 ;  /* 0x0000000807097824 */ /* 0x001fe200078e0202 */
[----:B------:R-:W-:Y:S01]  /*9790*/  SHF.L.U32 R4, R6, 0x1f, RZ ;  /* 0x0000001f06047819 */ /* 0x000fe200000006ff */
[----:B-1----:R-:W-:Y:S06]  /*97a0*/  @!P0 BRA `(.L_x_314) ;  /* 0x0000000400f48947 */ /* 0x002fec0003800000 */
.L_x_334:
        /* <DEDUP_REMOVED lines=9> */
.L_x_335:
        /* <DEDUP_REMOVED lines=9> */
.L_x_336:
        /* <DEDUP_REMOVED lines=9> */
.L_x_337:
        /* <DEDUP_REMOVED lines=9> */
.L_x_338:
        /* <DEDUP_REMOVED lines=9> */
.L_x_339:
        /* <DEDUP_REMOVED lines=9> */
.L_x_340:
[----:B------:R-:W1:Y:S01]  /*9b10*/  SYNCS.PHASECHK.TRANS64.TRYWAIT P0, [R9+URZ], R4 ;  /* 0x00000004090075a7 */ /* 0x000e62000800017f */
[----:B------:R-:W-:-:S05]  /*9b20*/  VIADD R0, R7, 0x1 ;  /* 0x0000000107007836 */ /* 0x000fca0000000000 */
[----:B------:R-:W-:-:S04]  /*9b30*/  ISETP.NE.AND P1, PT, R0, 0xb, PT ;  /* 0x0000000b0000780c */ /* 0x000fc80003f25270 */
[----:B------:R-:W-:Y:S02]  /*9b40*/  SEL R3, RZ, 0x1, P1 ;  /* 0x00000001ff037807 */ /* 0x000fe40000800000 */
[----:B------:R-:W-:Y:S02]  /*9b50*/  SEL R7, R0, RZ, P1 ;  /* 0x000000ff00077207 */ /* 0x000fe40000800000 */
[----:B------:R-:W-:-:S03]  /*9b60*/  LOP3.LUT R11, R6, R3, RZ, 0x3c, !PT ;  /* 0x00000003060b7212 */ /* 0x000fc600078e3cff */
[----:B------:R-:W-:Y:S01]  /*9b70*/  IMAD R6, R7, 0x8, R2 ;  /* 0x0000000807067824 */ /* 0x000fe200078e0202 */
[----:B0-----:R-:W-:Y:S01]  /*9b80*/  SHF.L.U32 R5, R11, 0x1f, RZ ;  /* 0x0000001f0b057819 */ /* 0x001fe200000006ff */
[----:B-1----:R-:W-:Y:S06]  /*9b90*/  @!P0 BRA `(.L_x_321) ;  /* 0x0000000400848947 */ /* 0x002fec0003800000 */
.L_x_341:
[----:B------:R-:W1:Y:S01]  /*9ba0*/  SYNCS.PHASECHK.TRANS64.TRYWAIT P0, [R6+URZ], R5 ;  /* 0x00000005060075a7 */ /* 0x000e62000800017f */
[----:B------:R-:W-:-:S05]  /*9bb0*/  VIADD R0, R7, 0x1 ;  /* 0x0000000107007836 */ /* 0x000fca0000000000 */
[----:B------:R-:W-:-:S04]  /*9bc0*/  ISETP.NE.AND P1, PT, R0, 0xb, PT ;  /* 0x0000000b0000780c */ /* 0x000fc80003f25270 */
[----:B0-----:R-:W-:Y:S02]  /*9bd0*/  SEL R4, RZ, 0x1, P1 ;  /* 0x00000001ff047807 */ /* 0x001fe40000800000 */
[----:B------:R-:W-:Y:S02]  /*9be0*/  SEL R3, R0, RZ, P1 ;  /* 0x000000ff00037207 */ /* 0x000fe40000800000 */
[----:B------:R-:W-:Y:S01]  /*9bf0*/  LOP3.LUT R0, R11, R4, RZ, 0x3c, !PT ;  /* 0x000000040b007212 */ /* 0x000fe200078e3cff */
[----:B-1----:R-:W-:Y:S06]  /*9c00*/  @!P0 BRA `(.L_x_322) ;  /* 0x00000004007c8947 */ /* 0x002fec0003800000 */
.L_x_342:
[----:B------:R-:W-:Y:S01]  /*9c10*/  IMAD R3, R3, 0x8, R2 ;  /* 0x0000000803037824 */ /* 0x000fe200078e0202 */
[----:B------:R-:W-:-:S07]  /*9c20*/  SHF.L.U32 R0, R0, 0x1f, RZ ;  /* 0x0000001f00007819 */ /* 0x000fce00000006ff */
.L_x_323:
[----:B-1----:R1:W2:Y:S02]  /*9c30*/  SYNCS.PHASECHK.TRANS64.TRYWAIT P0, [R3+URZ], R0 ;  /* 0x00000000030075a7 */ /* 0x0022a4000800017f */
[----:B--2---:R-:W-:Y:S05]  /*9c40*/  @!P0 NANOSLEEP.SYNCS 0x989680 ;  /* 0x009896800000895d */ /* 0x004fea0003900000 */
[----:B------:R-:W2:Y:S02]  /*9c50*/  @!P0 SYNCS.PHASECHK.TRANS64 P0, [R3+URZ], R0 ;  /* 0x00000000030085a7 */ /* 0x000ea4000800007f */
[----:B--2---:R-:W-:Y:S05]  /*9c60*/  @!P0 BRA `(.L_x_323) ;  /* 0xfffffffc00f08947 */ /* 0x004fea000383ffff */
.L_x_311:
[----:B------:R-:W-:Y:S05]  /*9c70*/  BSYNC B0 ;  /* 0x0000000000007941 */ /* 0x000fea0003800000 */
.L_x_310:
[----:B------:R-:W-:Y:S05]  /*9c80*/  EXIT ;  /* 0x000000000000794d */ /* 0x000fea0003800000 */
.L_x_16:
[----:B-1----:R1:W2:Y:S02]  /*9c90*/  SYNCS.PHASECHK.TRANS64.TRYWAIT P0, [R157+URZ], R0 ;  /* 0x000000009d0075a7 */ /* 0x0022a4000800017f */
[----:B--2---:R-:W-:Y:S05]  /*9ca0*/  @!P0 NANOSLEEP.SYNCS 0x989680 ;  /* 0x009896800000895d */ /* 0x004fea0003900000 */
[----:B------:R-:W2:Y:S02]  /*9cb0*/  @!P0 SYNCS.PHASECHK.TRANS64 P0, [R157+URZ], R0 ;  /* 0x000000009d0085a7 */ /* 0x000ea4000800007f */
[----:B--2---:R-:W-:Y:S05]  /*9cc0*/  @!P0 BRA `(.L_x_16) ;  /* 0xfffffffc00f08947 */ /* 0x004fea000383ffff */
[----:B------:R-:W-:Y:S05]  /*9cd0*/  BRA `(.L_x_324) ;  /* 0xffffff7800287947 */ /* 0x000fea000383ffff */
.L_x_21:
[----:B--2---:R2:W3:Y:S02]  /*9ce0*/  SYNCS.PHASECHK.TRANS64.TRYWAIT P1, [R3+URZ], R0 ;  /* 0x00000000030075a7 */ /* 0x0044e4000802017f */
[----:B---3--:R-:W-:Y:S05]  /*9cf0*/  @!P1 NANOSLEEP.SYNCS 0x989680 ;  /* 0x009896800000995d */ /* 0x008fea0003900000 */
[----:B------:R-:W3:Y:S02]  /*9d00*/  @!P1 SYNCS.PHASECHK.TRANS64 P1, [R3+URZ], R0 ;  /* 0x00000000030095a7 */ /* 0x000ee4000802007f */
[----:B---3--:R-:W-:Y:S05]  /*9d10*/  @!P1 BRA `(.L_x_21) ;  /* 0xfffffffc00f09947 */ /* 0x008fea000383ffff */
[----:B------:R-:W-:Y:S05]  /*9d20*/  BRA `(.L_x_20) ;  /* 0xffffff7800987947 */ /* 0x000fea000383ffff */
.L_x_26:
[----:B--2---:R-:W-:-:S04]  /*9d30*/  IMAD.U32 R4, RZ, RZ, UR4 ;  /* 0x00000004ff047e24 */ /* 0x004fc8000f8e00ff */
[----:B------:R2:W3:Y:S03]  /*9d40*/  SYNCS.PHASECHK.TRANS64.TRYWAIT P1, [R4+URZ], R3 ;  /* 0x00000003040075a7 */ /* 0x0004e6000802017f */
[----:B---3--:R-:W-:Y:S05]  /*9d50*/  @!P1 NANOSLEEP.SYNCS 0x989680 ;  /* 0x009896800000995d */ /* 0x008fea0003900000 */
[----:B------:R-:W3:Y:S02]  /*9d60*/  @!P1 SYNCS.PHASECHK.TRANS64 P1, [R4+URZ], R3 ;  /* 0x00000003040095a7 */ /* 0x000ee4000802007f */
[----:B---3--:R-:W-:Y:S05]  /*9d70*/  @!P1 BRA `(.L_x_26) ;  /* 0xfffffffc00ec9947 */ /* 0x008fea000383ffff */
[----:B------:R-:W-:Y:S05]  /*9d80*/  BRA `(.L_x_25) ;  /* 0xffffff7c00287947 */ /* 0x000fea000383ffff */
.L_x_32:
[----:B-1----:R1:W2:Y:S02]  /*9d90*/  SYNCS.PHASECHK.TRANS64.TRYWAIT P0, [R157+URZ+0x10], R0 ;  /* 0x000010009d0075a7 */ /* 0x0022a4000800017f */
[----:B--2---:R-:W-:Y:S05]  /*9da0*/  @!P0 NANOSLEEP.SYNCS 0x989680 ;  /* 0x009896800000895d */ /* 0x004fea0003900000 */
[----:B------:R-:W2:Y:S02]  /*9db0*/  @!P0 SYNCS.PHASECHK.TRANS64 P0, [R157+URZ+0x10], R0 ;  /* 0x000010009d0085a7 */ /* 0x000ea4000800007f */
[----:B--2---:R-:W-:Y:S05]  /*9dc0*/  @!P0 BRA `(.L_x_32) ;  /* 0xfffffffc00f08947 */ /* 0x004fea000383ffff */
[----:B------:R-:W-:Y:S05]  /*9dd0*/  BRA `(.L_x_325) ;  /* 0xffffff8000207947 */ /* 0x000fea000383ffff */
.L_x_297:
[----:B------:R-:W-:Y:S01]  /*9de0*/  BSSY B1, `(.L_x_326) ;  /* 0x0000006000017945 */ /* 0x000fe20003800000 */
[----:B------:R-:W-:-:S07]  /*9df0*/  IMAD.MOV.U32 R15, RZ, RZ, -0x1 ;  /* 0xffffffffff0f7424 */ /* 0x000fce00078e00ff */
[----:B-----5:R-:W-:Y:S05]  /*9e00*/  WARPSYNC.COLLECTIVE R15, `(.L_x_327) ;  /* 0x000000000f0c7348 */ /* 0x020fea0003c00000 */
[----:B------:R-:W-:Y:S02]  /*9e10*/  ELECT P6, UR62, PT ;  /* 0x00000000003e782f */ /* 0x000fe400038c0000 */
[----:B------:R-:W-:Y:S01]  /*9e20*/  MOV R14, UR62 ;  /* 0x0000003e000e7c02 */ /* 0x000fe20008000f00 */
[----:B-----5:R-:W-:Y:S10]  /*9e30*/  ENDCOLLECTIVE ;  /* 0x000000000000791b */ /* 0x020ff40003800000 */
.L_x_327:
[----:B------:R-:W-:Y:S05]  /*9e40*/  BSYNC B1 ;  /* 0x0000000000017941 */ /* 0x000fea0003800000 */
.L_x_326:
[----:B------:R-:W-:Y:S05]  /*9e50*/  BRA `(.L_x_328) ;  /* 0xffffffec00087947 */ /* 0x000fea000383ffff */
.L_x_300:
[----:B0-----:R0:W1:Y:S02]  /*9e60*/  SYNCS.PHASECHK.TRANS64.TRYWAIT P1, [R10+URZ+0x58], R5 ;  /* 0x000058050a0075a7 */ /* 0x001064000802017f */
[----:B-1----:R-:W-:Y:S05]  /*9e70*/  @!P1 NANOSLEEP.SYNCS 0x989680 ;  /* 0x009896800000995d */ /* 0x002fea0003900000 */
[----:B------:R-:W1:Y:S02]  /*9e80*/  @!P1 SYNCS.PHASECHK.TRANS64 P1, [R10+URZ+0x58], R5 ;  /* 0x000058050a0095a7 */ /* 0x000e64000802007f */
[----:B-1----:R-:W-:Y:S05]  /*9e90*/  @!P1 BRA `(.L_x_300) ;  /* 0xfffffffc00f09947 */ /* 0x002fea000383ffff */
[----:B------:R-:W-:Y:S05]  /*9ea0*/  BRA `(.L_x_329) ;  /* 0xffffffec003c7947 */ /* 0x000fea000383ffff */
.L_x_309:
[----:B------:R-:W-:Y:S01]  /*9eb0*/  BSSY B0, `(.L_x_330) ;  /* 0x0000006000007945 */ /* 0x000fe20003800000 */
[----:B------:R-:W-:-:S07]  /*9ec0*/  IMAD.MOV.U32 R15, RZ, RZ, -0x1 ;  /* 0xffffffffff0f7424 */ /* 0x000fce00078e00ff */
[----:B-----5:R-:W-:Y:S05]  /*9ed0*/  WARPSYNC.COLLECTIVE R15, `(.L_x_331) ;  /* 0x000000000f0c7348 */ /* 0x020fea0003c00000 */
[----:B------:R-:W-:Y:S02]  /*9ee0*/  ELECT P6, UR62, PT ;  /* 0x00000000003e782f */ /* 0x000fe400038c0000 */
[----:B------:R-:W-:Y:S01]  /*9ef0*/  MOV R14, UR62 ;  /* 0x0000003e000e7c02 */ /* 0x000fe20008000f00 */
[----:B-----5:R-:W-:Y:S10]  /*9f00*/  ENDCOLLECTIVE ;  /* 0x000000000000791b */ /* 0x020ff40003800000 */
.L_x_331:
[----:B------:R-:W-:Y:S05]  /*9f10*/  BSYNC B0 ;  /* 0x0000000000007941 */ /* 0x000fea0003800000 */
.L_x_330:
[----:B------:R-:W-:Y:S05]  /*9f20*/  BRA `(.L_x_332) ;  /* 0xfffffff400a87947 */ /* 0x000fea000383ffff */
.L_x_313:
[----:B0-----:R0:W1:Y:S02]  /*9f30*/  SYNCS.PHASECHK.TRANS64.TRYWAIT P0, [R9+URZ], R4 ;  /* 0x00000004090075a7 */ /* 0x001064000800017f */
[----:B-1----:R-:W-:Y:S05]  /*9f40*/  @!P0 NANOSLEEP.SYNCS 0x989680 ;  /* 0x009896800000895d */ /* 0x002fea0003900000 */
[----:B------:R-:W1:Y:S02]  /*9f50*/  @!P0 SYNCS.PHASECHK.TRANS64 P0, [R9+URZ], R4 ;  /* 0x00000004090085a7 */ /* 0x000e64000800007f */
[----:B-1----:R-:W-:Y:S05]  /*9f60*/  @!P0 BRA `(.L_x_313) ;  /* 0xfffffffc00f08947 */ /* 0x002fea000383ffff */
[----:B------:R-:W-:Y:S05]  /*9f70*/  BRA `(.L_x_333) ;  /* 0xfffffff400e87947 */ /* 0x000fea000383ffff */
.L_x_314:
[----:B0-----:R0:W1:Y:S02]  /*9f80*/  SYNCS.PHASECHK.TRANS64.TRYWAIT P0, [R8+URZ], R5 ;  /* 0x00000005080075a7 */ /* 0x001064000800017f */
[----:B-1----:R-:W-:Y:S05]  /*9f90*/  @!P0 NANOSLEEP.SYNCS 0x989680 ;  /* 0x009896800000895d */ /* 0x002fea0003900000 */
[----:B------:R-:W1:Y:S02]  /*9fa0*/  @!P0 SYNCS.PHASECHK.TRANS64 P0, [R8+URZ], R5 ;  /* 0x00000005080085a7 */ /* 0x000e64000800007f */
[----:B-1----:R-:W-:Y:S05]  /*9fb0*/  @!P0 BRA `(.L_x_314) ;  /* 0xfffffffc00f08947 */ /* 0x002fea000383ffff */
[----:B------:R-:W-:Y:S05]  /*9fc0*/  BRA `(.L_x_334) ;  /* 0xfffffff400f87947 */ /* 0x000fea000383ffff */
.L_x_315:
[----:B0-----:R0:W1:Y:S02]  /*9fd0*/  SYNCS.PHASECHK.TRANS64.TRYWAIT P0, [R9+URZ], R4 ;  /* 0x00000004090075a7 */ /* 0x001064000800017f */
[----:B-1----:R-:W-:Y:S05]  /*9fe0*/  @!P0 NANOSLEEP.SYNCS 0x989680 ;  /* 0x009896800000895d */ /* 0x002fea0003900000 */
[----:B------:R-:W1:Y:S02]  /*9ff0*/  @!P0 SYNCS.PHASECHK.TRANS64 P0, [R9+URZ], R4 ;  /* 0x00000004090085a7 */ /* 0x000e64000800007f */
[----:B-1----:R-:W-:Y:S05]  /*a000*/  @!P0 BRA `(.L_x_315) ;  /* 0xfffffffc00f08947 */ /* 0x002fea000383ffff */
[----:B------:R-:W-:Y:S05]  /*a010*/  BRA `(.L_x_335) ;  /* 0xfffffff800087947 */ /* 0x000fea000383ffff */
.L_x_316:
[----:B0-----:R0:W1:Y:S02]  /*a020*/  SYNCS.PHASECHK.TRANS64.TRYWAIT P0, [R8+URZ], R5 ;  /* 0x00000005080075a7 */ /* 0x001064000800017f */
[----:B-1----:R-:W-:Y:S05]  /*a030*/  @!P0 NANOSLEEP.SYNCS 0x989680 ;  /* 0x009896800000895d */ /* 0x002fea0003900000 */
[----:B------:R-:W1:Y:S02]  /*a040*/  @!P0 SYNCS.PHASECHK.TRANS64 P0, [R8+URZ], R5 ;  /* 0x00000005080085a7 */ /* 0x000e64000800007f */
[----:B-1----:R-:W-:Y:S05]  /*a050*/  @!P0 BRA `(.L_x_316) ;  /* 0xfffffffc00f08947 */ /* 0x002fea000383ffff */
[----:B------:R-:W-:Y:S05]  /*a060*/  BRA `(.L_x_336) ;  /* 0xfffffff800187947 */ /* 0x000fea000383ffff */
.L_x_317:
[----:B0-----:R0:W1:Y:S02]  /*a070*/  SYNCS.PHASECHK.TRANS64.TRYWAIT P0, [R9+URZ], R4 ;  /* 0x00000004090075a7 */ /* 0x001064000800017f */
[----:B-1----:R-:W-:Y:S05]  /*a080*/  @!P0 NANOSLEEP.SYNCS 0x989680 ;  /* 0x009896800000895d */ /* 0x002fea0003900000 */
[----:B------:R-:W1:Y:S02]  /*a090*/  @!P0 SYNCS.PHASECHK.TRANS64 P0, [R9+URZ], R4 ;  /* 0x00000004090085a7 */ /* 0x000e64000800007f */
[----:B-1----:R-:W-:Y:S05]  /*a0a0*/  @!P0 BRA `(.L_x_317) ;  /* 0xfffffffc00f08947 */ /* 0x002fea000383ffff */
[----:B------:R-:W-:Y:S05]  /*a0b0*/  BRA `(.L_x_337) ;  /* 0xfffffff800287947 */ /* 0x000fea000383ffff */
.L_x_318:
[----:B0-----:R0:W1:Y:S02]  /*a0c0*/  SYNCS.PHASECHK.TRANS64.TRYWAIT P0, [R8+URZ], R5 ;  /* 0x00000005080075a7 */ /* 0x001064000800017f */
[----:B-1----:R-:W-:Y:S05]  /*a0d0*/  @!P0 NANOSLEEP.SYNCS 0x989680 ;  /* 0x009896800000895d */ /* 0x002fea0003900000 */
[----:B------:R-:W1:Y:S02]  /*a0e0*/  @!P0 SYNCS.PHASECHK.TRANS64 P0, [R8+URZ], R5 ;  /* 0x00000005080085a7 */ /* 0x000e64000800007f */
[----:B-1----:R-:W-:Y:S05]  /*a0f0*/  @!P0 BRA `(.L_x_318) ;  /* 0xfffffffc00f08947 */ /* 0x002fea000383ffff */
[----:B------:R-:W-:Y:S05]  /*a100*/  BRA `(.L_x_338) ;  /* 0xfffffff800387947 */ /* 0x000fea000383ffff */
.L_x_319:
[----:B0-----:R0:W1:Y:S02]  /*a110*/  SYNCS.PHASECHK.TRANS64.TRYWAIT P0, [R9+URZ], R4 ;  /* 0x00000004090075a7 */ /* 0x001064000800017f */
[----:B-1----:R-:W-:Y:S05]  /*a120*/  @!P0 NANOSLEEP.SYNCS 0x989680 ;  /* 0x009896800000895d */ /* 0x002fea0003900000 */
[----:B------:R-:W1:Y:S02]  /*a130*/  @!P0 SYNCS.PHASECHK.TRANS64 P0, [R9+URZ], R4 ;  /* 0x00000004090085a7 */ /* 0x000e64000800007f */
[----:B-1----:R-:W-:Y:S05]  /*a140*/  @!P0 BRA `(.L_x_319) ;  /* 0xfffffffc00f08947 */ /* 0x002fea000383ffff */
[----:B------:R-:W-:Y:S05]  /*a150*/  BRA `(.L_x_339) ;  /* 0xfffffff800487947 */ /* 0x000fea000383ffff */
.L_x_320:
[----:B0-----:R0:W1:Y:S02]  /*a160*/  SYNCS.PHASECHK.TRANS64.TRYWAIT P0, [R8+URZ], R5 ;  /* 0x00000005080075a7 */ /* 0x001064000800017f */
[----:B-1----:R-:W-:Y:S05]  /*a170*/  @!P0 NANOSLEEP.SYNCS 0x989680 ;  /* 0x009896800000895d */ /* 0x002fea0003900000 */
[----:B------:R-:W1:Y:S02]  /*a180*/  @!P0 SYNCS.PHASECHK.TRANS64 P0, [R8+URZ], R5 ;  /* 0x00000005080085a7 */ /* 0x000e64000800007f */
[----:B-1----:R-:W-:Y:S05]  /*a190*/  @!P0 BRA `(.L_x_320) ;  /* 0xfffffffc00f08947 */ /* 0x002fea000383ffff */
[----:B------:R-:W-:Y:S05]  /*a1a0*/  BRA `(.L_x_340) ;  /* 0xfffffff800587947 */ /* 0x000fea000383ffff */
.L_x_321:
[----:B0-----:R0:W1:Y:S02]  /*a1b0*/  SYNCS.PHASECHK.TRANS64.TRYWAIT P0, [R9+URZ], R4 ;  /* 0x00000004090075a7 */ /* 0x001064000800017f */
[----:B-1----:R-:W-:Y:S05]  /*a1c0*/  @!P0 NANOSLEEP.SYNCS 0x989680 ;  /* 0x009896800000895d */ /* 0x002fea0003900000 */
[----:B------:R-:W1:Y:S02]  /*a1d0*/  @!P0 SYNCS.PHASECHK.TRANS64 P0, [R9+URZ], R4 ;  /* 0x00000004090085a7 */ /* 0x000e64000800007f */
[----:B-1----:R-:W-:Y:S05]  /*a1e0*/  @!P0 BRA `(.L_x_321) ;  /* 0xfffffffc00f08947 */ /* 0x002fea000383ffff */
[----:B------:R-:W-:Y:S05]  /*a1f0*/  BRA `(.L_x_341) ;  /* 0xfffffff800687947 */ /* 0x000fea000383ffff */
.L_x_322:
[----:B0-----:R0:W1:Y:S02]  /*a200*/  SYNCS.PHASECHK.TRANS64.TRYWAIT P0, [R6+URZ], R5 ;  /* 0x00000005060075a7 */ /* 0x001064000800017f */
[----:B-1----:R-:W-:Y:S05]  /*a210*/  @!P0 NANOSLEEP.SYNCS 0x989680 ;  /* 0x009896800000895d */ /* 0x002fea0003900000 */
[----:B------:R-:W1:Y:S02]  /*a220*/  @!P0 SYNCS.PHASECHK.TRANS64 P0, [R6+URZ], R5 ;  /* 0x00000005060085a7 */ /* 0x000e64000800007f */
[----:B-1----:R-:W-:Y:S05]  /*a230*/  @!P0 BRA `(.L_x_322) ;  /* 0xfffffffc00f08947 */ /* 0x002fea000383ffff */
[----:B------:R-:W-:Y:S05]  /*a240*/  BRA `(.L_x_342) ;  /* 0xfffffff800707947 */ /* 0x000fea000383ffff */
.L_x_343:
[----:B------:R-:W-:-:S00]  /*a250*/  BRA `(.L_x_343) ;  /* 0xfffffffc00fc7947 */ /* 0x000fc0000383ffff */
[----:B------:R-:W-:-:S00]  /*a260*/  NOP ;  /* 0x0000000000007918 */ /* 0x000fc00000000000 */
        /* <DEDUP_REMOVED lines=9> */
.L_x_344:


//--------------------- .nv.global.init           --------------------------
	.section	.nv.global.init,"aw",@progbits
.nv.global.init:
	.type		$str$22,@object
	.size		$str$22,($str$23 - $str$22)
$str$22:
        /*0000*/ 	.byte	0x6b, 0x5f, 0x74, 0x69, 0x6c, 0x65, 0x5f, 0x63, 0x6f, 0x75, 0x6e, 0x74, 0x20, 0x3e, 0x3d, 0x20
        /*0010*/ 	.byte	0x31, 0x00
	.type		$str$23,@object
	.size		$str$23,(__unnamed_1 - $str$23)
$str$23:
        /*0012*/ 	.byte	0x2f, 0x74, 0x6d, 0x70, 0x2f, 0x63, 0x75, 0x74, 0x6c, 0x61, 0x73, 0x73, 0x5f, 0x73, 0x77, 0x65
        /*0022*/ 	.byte	0x65, 0x70, 0x5f, 0x73, 0x72, 0x63, 0x2f, 0x69, 0x6e, 0x63, 0x6c, 0x75, 0x64, 0x65, 0x2f, 0x63
        /*0032*/ 	.byte	0x75, 0x74, 0x6c, 0x61, 0x73, 0x73, 0x2f, 0x67, 0x65, 0x6d, 0x6d, 0x2f, 0x63, 0x6f, 0x6c, 0x6c
        /*0042*/ 	.byte	0x65, 0x63, 0x74, 0x69, 0x76, 0x65, 0x2f, 0x73, 0x6d, 0x39, 0x30, 0x5f, 0x6d, 0x6d, 0x61, 0x5f
        /*0052*/ 	.byte	0x74, 0x6d, 0x61, 0x5f, 0x67, 0x6d, 0x6d, 0x61, 0x5f, 0x73, 0x73, 0x5f, 0x77, 0x61, 0x72, 0x70
        /*0062*/ 	.byte	0x73, 0x70, 0x65, 0x63, 0x69, 0x61, 0x6c, 0x69, 0x7a, 0x65, 0x64, 0x2e, 0x68, 0x70, 0x70, 0x00
	.type		__unnamed_1,@object
	.size		__unnamed_1,(.L_0 - __unnamed_1)
__unnamed_1:
        /*0072*/ 	.byte	0x76, 0x6f, 0x69, 0x64, 0x20, 0x63, 0x75, 0x74, 0x6c, 0x61, 0x73, 0x73, 0x3a, 0x3a, 0x67, 0x65
        /* <DEDUP_REMOVED lines=171> */
        /*0b32*/ 	.byte	0x65, 0x3a, 0x3a, 0x69, 0x64, 0x65, 0x6e, 0x74, 0x69, 0x74, 0x79, 0x5d, 0x00
.L_0:


//--------------------- .nv.shared._ZN7cutlass13device_kernelINS_4gemm6kernel13GemmUniversalIN4cute5tupleIJiiiiEEENS1_10collective13CollectiveMmaINS1_34MainloopSm90TmaGmmaWarpSpecializedILi11ENS5_IJNS4_1CILi1EEESB_SB_EEENS1_32KernelTmaWarpSpecializedPingpongEEENS5_IJNSA_ILi64EEENSA_ILi256EEESF_EEEaNS5_IJlSB_lEEEaSI_NS4_8TiledMMAINS4_8MMA_AtomIJNS4_4SM904GMMA27MMA_64x256x32_S32S8S8_SS_TNEEEENS4_6LayoutISC_NS5_IJNSA_ILi0EEESQ_SQ_EEEEENS5_IJNS4_10UnderscoreEST_ST_EEEEENS4_13SM90_TMA_LOADENS4_14ComposedLayoutINS4_7SwizzleILi2ELi4ELi3EEENS4_18smem_ptr_flag_bitsILi8EEENSP_INS5_IJNSA_ILi8EEESF_EEENS5_IJSF_SB_EEEEEEEvNS4_8identityESW_S16_vS17_EENS_8epilogue10collective6detail29Sm90TmaWarpSpecializedAdapterINS1A_15DefaultEpilogueIaSI_SI_NS19_6thread17LinearCombinationIaLi1EiiLNS1E_9ScaleType4KindE0ELNS_15FloatRoundStyleE2EaEENS1_15EpilogueDefaultEEEEEvvEEEEvNT_6ParamsE --------------------------
	.section	.nv.shared._ZN7cutlass13device_kernelINS_4gemm6kernel13GemmUniversalIN4cute5tupleIJiiiiEEENS1_10collective13CollectiveMmaINS1_34MainloopSm90TmaGmmaWarpSpecializedILi11ENS5_IJNS4_1CILi1EEESB_SB_EEENS1_32KernelTmaWarpSpecializedPingpongEEENS5_IJNSA_ILi64EEENSA_ILi256EEESF_EEEaNS5_IJlSB_lEEEaSI_NS4_8TiledMMAINS4_8MMA_AtomIJNS4_4SM904GMMA27MMA_64x256x32_S32S8S8_SS_TNEEEENS4_6LayoutISC_NS5_IJNSA_ILi0EEESQ_SQ_EEEEENS5_IJNS4_10UnderscoreEST_ST_EEEEENS4_13SM90_TMA_LOADENS4_14ComposedLayoutINS4_7SwizzleILi2ELi4ELi3EEENS4_18smem_ptr_flag_bitsILi8EEENSP_INS5_IJNSA_ILi8EEESF_EEENS5_IJSF_SB_EEEEEEEvNS4_8identityESW_S16_vS17_EENS_8epilogue10collective6detail29Sm90TmaWarpSpecializedAdapterINS1A_15DefaultEpilogueIaSI_SI_NS19_6thread17LinearCombinationIaLi1EiiLNS1E_9ScaleType4KindE0ELNS_15FloatRoundStyleE2EaEENS1_15EpilogueDefaultEEEEEvvEEEEvNT_6ParamsE,"aw",@nobits
	.sectionflags	@""
	.align	16
	.zero		1024


//--------------------- .nv.shared.reserved.0     --------------------------
	.section	.nv.shared.reserved.0,"aw",@nobits
	.weak		__nv_reservedSMEM_offset_0_alias
	.size		__nv_reservedSMEM_offset_0_alias, 0, 0
	.other		__nv_reservedSMEM_offset_0_alias,@"STO_CUDA_RESERVED_SHARED STV_DEFAULT"
__nv_reservedSMEM_offset_0_alias:
	.zero		0


//--------------------- .nv.global                --------------------------
	.section	.nv.global,"aw",@nobits
.nv.global:
	.type		_ZN39_INTERNAL_f7e71778_4_k_cu_f93b6668_40904cute1_E,@object
	.size		_ZN39_INTERNAL_f7e71778_4_k_cu_f93b6668_40904cute1_E,(_ZN39_INTERNAL_f7e71778_4_k_cu_f93b6668_40904cuda3std3__45__cpo6cbeginE - _ZN39_INTERNAL_f7e71778_4_k_cu_f93b6668_40904cute1_E)
_ZN39_INTERNAL_f7e71778_4_k_cu_f93b6668_40904cute1_E:
	.zero		1
	.type		_ZN39_INTERNAL_f7e71778_4_k_cu_f93b6668_40904cuda3std3__45__cpo6cbeginE,@object
	.size		_ZN39_INTERNAL_f7e71778_4_k_cu_f93b6668_40904cuda3std3__45__cpo6cbeginE,(_ZN39_INTERNAL_f7e71778_4_k_cu_f93b6668_40904cuda3std3__48in_placeE - _ZN39_INTERNAL_f7e71778_4_k_cu_f93b6668_40904cuda3std3__45__cpo6cbeginE)
_ZN39_INTERNAL_f7e71778_4_k_cu_f93b6668_40904cuda3std3__45__cpo6cbeginE:
	.zero		1
	.type		_ZN39_INTERNAL_f7e71778_4_k_cu_f93b6668_40904cuda3std3__48in_placeE,@object
	.size		_ZN39_INTERNAL_f7e71778_4_k_cu_f93b6668_40904cuda3std3__48in_placeE,(_ZN39_INTERNAL_f7e71778_4_k_cu_f93b6668_40904cuda3std6ranges3__45__cpo9iter_moveE - _ZN39_INTERNAL_f7e71778_4_k_cu_f93b6668_40904cuda3std3__48in_placeE)
_ZN39_INTERNAL_f7e71778_4_k_cu_f93b6668_40904cuda3std3__48in_placeE:
	.zero		1
	.type		_ZN39_INTERNAL_f7e71778_4_k_cu_f93b6668_40904cuda3std6ranges3__45__cpo9iter_moveE,@object
	.size		_ZN39_INTERNAL_f7e71778_4_k_cu_f93b6668_40904cuda3std6ranges3__45__cpo9iter_moveE,(_ZN39_INTERNAL_f7e71778_4_k_cu_f93b6668_40904cuda3std3__45__cpo5beginE - _ZN39_INTERNAL_f7e71778_4_k_cu_f93b6668_40904cuda3std6ranges3__45__cpo9iter_moveE)
_ZN39_INTERNAL_f7e71778_4_k_cu_f93b6668_40904cuda3std6ranges3__45__cpo9iter_moveE:
	.zero		1
	.type		_ZN39_INTERNAL_f7e71778_4_k_cu_f93b6668_40904cuda3std3__45__cpo5beginE,@object
	.size		_ZN39_INTERNAL_f7e71778_4_k_cu_f93b6668_40904cuda3std3__45__cpo5beginE,(_ZN39_INTERNAL_f7e71778_4_k_cu_f93b6668_40904cuda3std3__441_GLOBAL__N__f7e71778_4_k_cu_f93b6668_40906ignoreE - _ZN39_INTERNAL_f7e71778_4_k_cu_f93b6668_40904cuda3std3__45__cpo5beginE)
_ZN39_INTERNAL_f7e71778_4_k_cu_f93b6668_40904cuda3std3__45__cpo5beginE:
	.zero		1
	.type		_ZN39_INTERNAL_f7e71778_4_k_cu_f93b6668_40904cuda3std3__441_GLOBAL__N__f7e71778_4_k_cu_f93b6668_40906ignoreE,@object
	.size		_ZN39_INTERNAL_f7e71778_4_k_cu_f93b6668_40904cuda3std3__441_GLOBAL__N__f7e71778_4_k_cu_f93b6668_40906ignoreE,(_ZN39_INTERNAL_f7e71778_4_k_cu_f93b6668_40904cute7productE - _ZN39_INTERNAL_f7e71778_4_k_cu_f93b6668_40904cuda3std3__441_GLOBAL__N__f7e71778_4_k_cu_f93b6668_40906ignoreE)
_ZN39_INTERNAL_f7e71778_4_k_cu_f93b6668_40904cuda3std3__441_GLOBAL__N__f7e71778_4_k_cu_f93b6668_40906ignoreE:
	.zero		1
	.type		_ZN39_INTERNAL_f7e71778_4_k_cu_f93b6668_40904cute7productE,@object
	.size		_ZN39_INTERNAL_f7e71778_4_k_cu_f93b6668_40904cute7productE,(_ZN39_INTERNAL_f7e71778_4_k_cu_f93b6668_40904cuda3std3__45__cpo3endE - _ZN39_INTERNAL_f7e71778_4_k_cu_f93b6668_40904cute7productE)
_ZN39_INTERNAL_f7e71778_4_k_cu_f93b6668_40904cute7productE:
	.zero		1
	.type		_ZN39_INTERNAL_f7e71778_4_k_cu_f93b6668_40904cuda3std3__45__cpo3endE,@object
	.size		_ZN39_INTERNAL_f7e71778_4_k_cu_f93b6668_40904cuda3std3__45__cpo3endE,(_ZN39_INTERNAL_f7e71778_4_k_cu_f93b6668_40904cuda3std3__419piecewise_constructE - _ZN39_INTERNAL_f7e71778_4_k_cu_f93b6668_40904cuda3std3__45__cpo3endE)
_ZN39_INTERNAL_f7e71778_4_k_cu_f93b6668_40904cuda3std3__45__cpo3endE:
	.zero		1
	.type		_ZN39_INTERNAL_f7e71778_4_k_cu_f93b6668_40904cuda3std3__419piecewise_constructE,@object
	.size		_ZN39_INTERNAL_f7e71778_4_k_cu_f93b6668_40904cuda3std3__419piecewise_constructE,(_ZN39_INTERNAL_f7e71778_4_k_cu_f93b6668_40904cuda3std3__45__cpo4cendE - _ZN39_INTERNAL_f7e71778_4_k_cu_f93b6668_40904cuda3std3__419piecewise_constructE)
_ZN39_INTERNAL_f7e71778_4_k_cu_f93b6668_40904cuda3std3__419piecewise_constructE:
	.zero		1
	.type		_ZN39_INTERNAL_f7e71778_4_k_cu_f93b6668_40904cuda3std3__45__cpo4cendE,@object
	.size		_ZN39_INTERNAL_f7e71778_4_k_cu_f93b6668_40904cuda3std3__45__cpo4cendE,(_ZN39_INTERNAL_f7e71778_4_k_cu_f93b6668_40904cuda3std6ranges3__45__cpo4swapE - _ZN39_INTERNAL_f7e71778_4_k_cu_f93b6668_40904cuda3std3__45__cpo4cendE)
_ZN39_INTERNAL_f7e71778_4_k_cu_f93b6668_40904cuda3std3__45__cpo4cendE:
	.zero		1
	.type		_ZN39_INTERNAL_f7e71778_4_k_cu_f93b6668_40904cuda3std6ranges3__45__cpo4swapE,@object
	.size		_ZN39_INTERNAL_f7e71778_4_k_cu_f93b6668_40904cuda3std6ranges3__45__cpo4swapE,(.L_8 - _ZN39_INTERNAL_f7e71778_4_k_cu_f93b6668_40904cuda3std6ranges3__45__cpo4swapE)
_ZN39_INTERNAL_f7e71778_4_k_cu_f93b6668_40904cuda3std6ranges3__45__cpo4swapE:
	.zero		1
.L_8:


//--------------------- .nv.constant0._ZN7cutlass13device_kernelINS_4gemm6kernel13GemmUniversalIN4cute5tupleIJiiiiEEENS1_10collective13CollectiveMmaINS1_34MainloopSm90TmaGmmaWarpSpecializedILi11ENS5_IJNS4_1CILi1EEESB_SB_EEENS1_32KernelTmaWarpSpecializedPingpongEEENS5_IJNSA_ILi64EEENSA_ILi256EEESF_EEEaNS5_IJlSB_lEEEaSI_NS4_8TiledMMAINS4_8MMA_AtomIJNS4_4SM904GMMA27MMA_64x256x32_S32S8S8_SS_TNEEEENS4_6LayoutISC_NS5_IJNSA_ILi0EEESQ_SQ_EEEEENS5_IJNS4_10UnderscoreEST_ST_EEEEENS4_13SM90_TMA_LOADENS4_14ComposedLayoutINS4_7SwizzleILi2ELi4ELi3EEENS4_18smem_ptr_flag_bitsILi8EEENSP_INS5_IJNSA_ILi8EEESF_EEENS5_IJSF_SB_EEEEEEEvNS4_8identityESW_S16_vS17_EENS_8epilogue10collective6detail29Sm90TmaWarpSpecializedAdapterINS1A_15DefaultEpilogueIaSI_SI_NS19_6thread17LinearCombinationIaLi1EiiLNS1E_9ScaleType4KindE0ELNS_15FloatRoundStyleE2EaEENS1_15EpilogueDefaultEEEEEvvEEEEvNT_6ParamsE --------------------------
	.section	.nv.constant0._ZN7cutlass13device_kernelINS_4gemm6kernel13GemmUniversalIN4cute5tupleIJiiiiEEENS1_10collective13CollectiveMmaINS1_34MainloopSm90TmaGmmaWarpSpecializedILi11ENS5_IJNS4_1CILi1EEESB_SB_EEENS1_32KernelTmaWarpSpecializedPingpongEEENS5_IJNSA_ILi64EEENSA_ILi256EEESF_EEEaNS5_IJlSB_lEEEaSI_NS4_8TiledMMAINS4_8MMA_AtomIJNS4_4SM904GMMA27MMA_64x256x32_S32S8S8_SS_TNEEEENS4_6LayoutISC_NS5_IJNSA_ILi0EEESQ_SQ_EEEEENS5_IJNS4_10UnderscoreEST_ST_EEEEENS4_13SM90_TMA_LOADENS4_14ComposedLayoutINS4_7SwizzleILi2ELi4ELi3EEENS4_18smem_ptr_flag_bitsILi8EEENSP_INS5_IJNSA_ILi8EEESF_EEENS5_IJSF_SB_EEEEEEEvNS4_8identityESW_S16_vS17_EENS_8epilogue10collective6detail29Sm90TmaWarpSpecializedAdapterINS1A_15DefaultEpilogueIaSI_SI_NS19_6thread17LinearCombinationIaLi1EiiLNS1E_9ScaleType4KindE0ELNS_15FloatRoundStyleE2EaEENS1_15EpilogueDefaultEEEEEvvEEEEvNT_6ParamsE,"a",@progbits
	.sectionflags	@""
	.align	4
.nv.constant0._ZN7cutlass13device_kernelINS_4gemm6kernel13GemmUniversalIN4cute5tupleIJiiiiEEENS1_10collective13CollectiveMmaINS1_34MainloopSm90TmaGmmaWarpSpecializedILi11ENS5_IJNS4_1CILi1EEESB_SB_EEENS1_32KernelTmaWarpSpecializedPingpongEEENS5_IJNSA_ILi64EEENSA_ILi256EEESF_EEEaNS5_IJlSB_lEEEaSI_NS4_8TiledMMAINS4_8MMA_AtomIJNS4_4SM904GMMA27MMA_64x256x32_S32S8S8_SS_TNEEEENS4_6LayoutISC_NS5_IJNSA_ILi0EEESQ_SQ_EEEEENS5_IJNS4_10UnderscoreEST_ST_EEEEENS4_13SM90_TMA_LOADENS4_14ComposedLayoutINS4_7SwizzleILi2ELi4ELi3EEENS4_18smem_ptr_flag_bitsILi8EEENSP_INS5_IJNSA_ILi8EEESF_EEENS5_IJSF_SB_EEEEEEEvNS4_8identityESW_S16_vS17_EENS_8epilogue10collective6detail29Sm90TmaWarpSpecializedAdapterINS1A_15DefaultEpilogueIaSI_SI_NS19_6thread17LinearCombinationIaLi1EiiLNS1E_9ScaleType4KindE0ELNS_15FloatRoundStyleE2EaEENS1_15EpilogueDefaultEEEEEvvEEEEvNT_6ParamsE:
	.zero		1664


//--------------------- SYMBOLS --------------------------

	.type		.nv.reservedSmem.offset0,@object
	.size		.nv.reservedSmem.offset0,0x4
	.type		__assertfail,@function
